// auto-generated by cutlass_sweep.gemm — config: {"arch": "sm_90", "cluster_m": 1, "cluster_n": 2, "dtype": "tf32", "stages": 3, "tile_k": 128, "tile_m": 128, "tile_n": 128}
#include "cutlass/cutlass.h"
#include "cutlass/gemm/collective/collective_builder.hpp"
#include "cutlass/gemm/device/gemm_universal_adapter.h"
#include "cutlass/gemm/kernel/gemm_universal.hpp"
#include "cutlass/epilogue/collective/collective_builder.hpp"

using ElemA = cutlass::tfloat32_t;
using ElemB = cutlass::tfloat32_t;
using ElemCD = cutlass::tfloat32_t;
using Acc  = float;
using TileShape    = cute::Shape<cute::_128, cute::_128, cute::_128>;
using ClusterShape = cute::Shape<cute::_1, cute::_2, cute::_1>;

using CollectiveEpilogue = typename cutlass::epilogue::collective::CollectiveBuilder<
    cutlass::arch::Sm90, cutlass::arch::OpClassTensorOp,
    TileShape, ClusterShape,
    cutlass::epilogue::collective::EpilogueTileAuto,
    Acc, Acc,
    ElemCD, cutlass::layout::RowMajor, 128 / cutlass::sizeof_bits<ElemCD>::value,
    ElemCD, cutlass::layout::RowMajor, 128 / cutlass::sizeof_bits<ElemCD>::value,
    cutlass::epilogue::collective::EpilogueScheduleAuto
  >::CollectiveOp;

using CollectiveMainloop = typename cutlass::gemm::collective::CollectiveBuilder<
    cutlass::arch::Sm90, cutlass::arch::OpClassTensorOp,
    ElemA, cutlass::layout::RowMajor, 128 / cutlass::sizeof_bits<ElemA>::value,
    ElemB, cutlass::layout::ColumnMajor, 128 / cutlass::sizeof_bits<ElemB>::value,
    Acc,
    TileShape, ClusterShape,
    cutlass::gemm::collective::StageCount<3>,
    cutlass::gemm::collective::KernelScheduleAuto
  >::CollectiveOp;

using GemmKernel = cutlass::gemm::kernel::GemmUniversal<
    cute::Shape<int,int,int,int>,
    CollectiveMainloop,
    CollectiveEpilogue
>;
using Gemm = cutlass::gemm::device::GemmUniversalAdapter<GemmKernel>;

// Force the device kernel symbol into the cubin without needing a host main.
auto* _anchor = &cutlass::device_kernel<GemmKernel>;


// ===== COMPILED SASS (sm_90a) =====

	.target	sm_90a

	.elftype	@"ET_EXEC"


//--------------------- .note.nv.tkinfo           --------------------------
	.section	.note.nv.tkinfo,"",@"SHT_NOTE"
	.sectionflags	@"SHF_NOTE_NV_TKINFO"
	.tkinfo
        /*0018*/ 	.word	0x00000002
        /*0030*/ 	.string	""
        /*0030*/ 	.string	"ptxas"
        /*0030*/ 	.string	"Cuda compilation tools, release 13.0, V13.0.88"
        /*0030*/ 	.string	"Build cuda_13.0.r13.0/compiler.36424714_0"
        /*0030*/ 	.string	"-arch sm_90a -m 64 "



//--------------------- .note.nv.cuinfo           --------------------------
	.section	.note.nv.cuinfo,"",@"SHT_NOTE"
	.sectionflags	@"SHF_NOTE_NV_CUINFO"
        /*0018*/ 	.short	0x0002
        /*001a*/ 	.short	0x005a
        /*001c*/ 	.short	0x0082
	.zero		2


//--------------------- .nv.info                  --------------------------
	.section	.nv.info,"",@"SHT_CUDA_INFO"
	.align	4


	//----- nvinfo : EIATTR_REGCOUNT
	.align		4
        /*0000*/ 	.byte	0x04, 0x2f
        /*0002*/ 	.short	(.L_15 - .L_14)
	.align		4
.L_14:
        /*0004*/ 	.word	index@(_ZN7cutlass13device_kernelINS_4gemm6kernel13GemmUniversalIN4cute5tupleIJiiiiEEENS1_10collective13CollectiveMmaINS1_34MainloopSm90TmaGmmaWarpSpecializedILi3ENS5_IJNS4_1CILi1EEENSA_ILi2EEESB_EEENS1_35KernelTmaWarpSpecializedCooperativeEEENS5_IJNSA_ILi128EEESG_SG_EEENS_10tfloat32_tENS5_IJlSB_lEEESI_SJ_NS4_8TiledMMAINS4_8MMA_AtomIJNS4_4SM904GMMA30MMA_64x128x8_F32TF32TF32_SS_TNILNSN_7ScaleInE1ELSP_1EEEEEENS4_6LayoutINS5_IJSC_SB_SB_EEENS5_IJSB_NSA_ILi0EEESU_EEEEENS5_IJNS4_10UnderscoreESX_SX_EEEEENS4_23SM90_TMA_LOAD_MULTICASTENS4_14ComposedLayoutINS4_7SwizzleILi3ELi4ELi3EEENS4_18smem_ptr_flag_bitsILi32EEENSS_INS5_IJNSA_ILi8EEENSA_ILi32EEEEEENS5_IJS17_SB_EEEEEEEvNS4_8identityENS4_13SM90_TMA_LOADES1B_vS1C_EENS_8epilogue10collective6detail29Sm90TmaWarpSpecializedAdapterINS1G_15DefaultEpilogueISI_SJ_SJ_NS1F_6thread17LinearCombinationISI_Li1EffLNS1K_9ScaleType4KindE0ELNS_15FloatRoundStyleE2ESI_EENS1_15EpilogueDefaultEEEEEvvEEEEvNT_6ParamsE)
        /*0008*/ 	.word	0x000000a8


	//----- nvinfo : EIATTR_FRAME_SIZE
	.align		4
.L_15:
        /*000c*/ 	.byte	0x04, 0x11
        /*000e*/ 	.short	(.L_17 - .L_16)
	.align		4
.L_16:
        /*0010*/ 	.word	index@(_ZN7cutlass13device_kernelINS_4gemm6kernel13GemmUniversalIN4cute5tupleIJiiiiEEENS1_10collective13CollectiveMmaINS1_34MainloopSm90TmaGmmaWarpSpecializedILi3ENS5_IJNS4_1CILi1EEENSA_ILi2EEESB_EEENS1_35KernelTmaWarpSpecializedCooperativeEEENS5_IJNSA_ILi128EEESG_SG_EEENS_10tfloat32_tENS5_IJlSB_lEEESI_SJ_NS4_8TiledMMAINS4_8MMA_AtomIJNS4_4SM904GMMA30MMA_64x128x8_F32TF32TF32_SS_TNILNSN_7ScaleInE1ELSP_1EEEEEENS4_6LayoutINS5_IJSC_SB_SB_EEENS5_IJSB_NSA_ILi0EEESU_EEEEENS5_IJNS4_10UnderscoreESX_SX_EEEEENS4_23SM90_TMA_LOAD_MULTICASTENS4_14ComposedLayoutINS4_7SwizzleILi3ELi4ELi3EEENS4_18smem_ptr_flag_bitsILi32EEENSS_INS5_IJNSA_ILi8EEENSA_ILi32EEEEEENS5_IJS17_SB_EEEEEEEvNS4_8identityENS4_13SM90_TMA_LOADES1B_vS1C_EENS_8epilogue10collective6detail29Sm90TmaWarpSpecializedAdapterINS1G_15DefaultEpilogueISI_SJ_SJ_NS1F_6thread17LinearCombinationISI_Li1EffLNS1K_9ScaleType4KindE0ELNS_15FloatRoundStyleE2ESI_EENS1_15EpilogueDefaultEEEEEvvEEEEvNT_6ParamsE)
        /*0014*/ 	.word	0x00000000


	//----- nvinfo : EIATTR_MIN_STACK_SIZE
	.align		4
.L_17:
        /*0018*/ 	.byte	0x04, 0x12
        /*001a*/ 	.short	(.L_19 - .L_18)
	.align		4
.L_18:
        /*001c*/ 	.word	index@(_ZN7cutlass13device_kernelINS_4gemm6kernel13GemmUniversalIN4cute5tupleIJiiiiEEENS1_10collective13CollectiveMmaINS1_34MainloopSm90TmaGmmaWarpSpecializedILi3ENS5_IJNS4_1CILi1EEENSA_ILi2EEESB_EEENS1_35KernelTmaWarpSpecializedCooperativeEEENS5_IJNSA_ILi128EEESG_SG_EEENS_10tfloat32_tENS5_IJlSB_lEEESI_SJ_NS4_8TiledMMAINS4_8MMA_AtomIJNS4_4SM904GMMA30MMA_64x128x8_F32TF32TF32_SS_TNILNSN_7ScaleInE1ELSP_1EEEEEENS4_6LayoutINS5_IJSC_SB_SB_EEENS5_IJSB_NSA_ILi0EEESU_EEEEENS5_IJNS4_10UnderscoreESX_SX_EEEEENS4_23SM90_TMA_LOAD_MULTICASTENS4_14ComposedLayoutINS4_7SwizzleILi3ELi4ELi3EEENS4_18smem_ptr_flag_bitsILi32EEENSS_INS5_IJNSA_ILi8EEENSA_ILi32EEEEEENS5_IJS17_SB_EEEEEEEvNS4_8identityENS4_13SM90_TMA_LOADES1B_vS1C_EENS_8epilogue10collective6detail29Sm90TmaWarpSpecializedAdapterINS1G_15DefaultEpilogueISI_SJ_SJ_NS1F_6thread17LinearCombinationISI_Li1EffLNS1K_9ScaleType4KindE0ELNS_15FloatRoundStyleE2ESI_EENS1_15EpilogueDefaultEEEEEvvEEEEvNT_6ParamsE)
        /*0020*/ 	.word	0x00000000
.L_19:


//--------------------- .nv.compat                --------------------------
	.section	.nv.compat,"",@"SHT_CUDA_COMPAT_INFO"
	.align	4
        /*0000*/ 	.byte	0x02, 0x09, 0x01, 0x00, 0x02, 0x02, 0x04, 0x00, 0x02, 0x05, 0x05, 0x00, 0x03, 0x07, 0x01, 0x01
        /*0010*/ 	.byte	0x02, 0x03, 0x01, 0x00, 0x02, 0x06, 0x01, 0x00, 0x04, 0x0b, 0x08, 0x00, 0x00, 0x00, 0x00, 0x00
        /*0020*/ 	.byte	0x00, 0x00, 0x00, 0x00


//--------------------- .nv.info._ZN7cutlass13device_kernelINS_4gemm6kernel13GemmUniversalIN4cute5tupleIJiiiiEEENS1_10collective13CollectiveMmaINS1_34MainloopSm90TmaGmmaWarpSpecializedILi3ENS5_IJNS4_1CILi1EEENSA_ILi2EEESB_EEENS1_35KernelTmaWarpSpecializedCooperativeEEENS5_IJNSA_ILi128EEESG_SG_EEENS_10tfloat32_tENS5_IJlSB_lEEESI_SJ_NS4_8TiledMMAINS4_8MMA_AtomIJNS4_4SM904GMMA30MMA_64x128x8_F32TF32TF32_SS_TNILNSN_7ScaleInE1ELSP_1EEEEEENS4_6LayoutINS5_IJSC_SB_SB_EEENS5_IJSB_NSA_ILi0EEESU_EEEEENS5_IJNS4_10UnderscoreESX_SX_EEEEENS4_23SM90_TMA_LOAD_MULTICASTENS4_14ComposedLayoutINS4_7SwizzleILi3ELi4ELi3EEENS4_18smem_ptr_flag_bitsILi32EEENSS_INS5_IJNSA_ILi8EEENSA_ILi32EEEEEENS5_IJS17_SB_EEEEEEEvNS4_8identityENS4_13SM90_TMA_LOADES1B_vS1C_EENS_8epilogue10collective6detail29Sm90TmaWarpSpecializedAdapterINS1G_15DefaultEpilogueISI_SJ_SJ_NS1F_6thread17LinearCombinationISI_Li1EffLNS1K_9ScaleType4KindE0ELNS_15FloatRoundStyleE2ESI_EENS1_15EpilogueDefaultEEEEEvvEEEEvNT_6ParamsE --------------------------
	.section	.nv.info._ZN7cutlass13device_kernelINS_4gemm6kernel13GemmUniversalIN4cute5tupleIJiiiiEEENS1_10collective13CollectiveMmaINS1_34MainloopSm90TmaGmmaWarpSpecializedILi3ENS5_IJNS4_1CILi1EEENSA_ILi2EEESB_EEENS1_35KernelTmaWarpSpecializedCooperativeEEENS5_IJNSA_ILi128EEESG_SG_EEENS_10tfloat32_tENS5_IJlSB_lEEESI_SJ_NS4_8TiledMMAINS4_8MMA_AtomIJNS4_4SM904GMMA30MMA_64x128x8_F32TF32TF32_SS_TNILNSN_7ScaleInE1ELSP_1EEEEEENS4_6LayoutINS5_IJSC_SB_SB_EEENS5_IJSB_NSA_ILi0EEESU_EEEEENS5_IJNS4_10UnderscoreESX_SX_EEEEENS4_23SM90_TMA_LOAD_MULTICASTENS4_14ComposedLayoutINS4_7SwizzleILi3ELi4ELi3EEENS4_18smem_ptr_flag_bitsILi32EEENSS_INS5_IJNSA_ILi8EEENSA_ILi32EEEEEENS5_IJS17_SB_EEEEEEEvNS4_8identityENS4_13SM90_TMA_LOADES1B_vS1C_EENS_8epilogue10collective6detail29Sm90TmaWarpSpecializedAdapterINS1G_15DefaultEpilogueISI_SJ_SJ_NS1F_6thread17LinearCombinationISI_Li1EffLNS1K_9ScaleType4KindE0ELNS_15FloatRoundStyleE2ESI_EENS1_15EpilogueDefaultEEEEEvvEEEEvNT_6ParamsE,"",@"SHT_CUDA_INFO"
	.sectionflags	@""
	.align	4


	//----- nvinfo : EIATTR_CUDA_API_VERSION
	.align		4
        /*0000*/ 	.byte	0x04, 0x37
        /*0002*/ 	.short	(.L_21 - .L_20)
.L_20:
        /*0004*/ 	.word	0x00000082


	//----- nvinfo : EIATTR_KPARAM_INFO
	.align		4
.L_21:
        /*0008*/ 	.byte	0x04, 0x17
        /*000a*/ 	.short	(.L_23 - .L_22)
.L_22:
        /*000c*/ 	.word	0x00000000
        /*0010*/ 	.short	0x0000
        /*0012*/ 	.short	0x0070
        /*0014*/ 	.byte	0x00, 0xf0, 0x01, 0x10


	//----- nvinfo : EIATTR_SPARSE_MMA_MASK
	.align		4
.L_23:
        /*0018*/ 	.byte	0x03, 0x50
        /*001a*/ 	.short	0x0000


	//----- nvinfo : EIATTR_MAXREG_COUNT
	.align		4
        /*001c*/ 	.byte	0x03, 0x1b
        /*001e*/ 	.short	0x00a8


	//----- nvinfo : EIATTR_NUM_BARRIERS
	.align		4
        /*0020*/ 	.byte	0x02, 0x4c
        /*0022*/ 	.byte	0x01
	.zero		1


	//----- nvinfo : EIATTR_EXTERNS
	.align		4
        /*0024*/ 	.byte	0x04, 0x0f
        /*0026*/ 	.short	(.L_25 - .L_24)


	//   ....[0]....
	.align		4
.L_24:
        /*0028*/ 	.word	index@(__assertfail)


	//----- nvinfo : EIATTR_MERCURY_ISA_VERSION
	.align		4
.L_25:
        /*002c*/ 	.byte	0x03, 0x5f
        /*002e*/ 	.short	0x0101


	//----- nvinfo : EIATTR_INT_WARP_WIDE_INSTR_OFFSETS
	.align		4
        /*0030*/ 	.byte	0x04, 0x31
        /*0032*/ 	.short	(.L_27 - .L_26)


	//   ....[0]....
.L_26:
        /*0034*/ 	.word	0x00000410


	//   ....[1]....
        /*0038*/ 	.word	0x00000430


	//   ....[2]....
        /*003c*/ 	.word	0x00000600


	//   ....[3]....
        /*0040*/ 	.word	0x000028e0


	//----- nvinfo : EIATTR_COOP_GROUP_MASK_REGIDS
	.align		4
.L_27:
        /*0044*/ 	.byte	0x04, 0x29
        /*0046*/ 	.short	(.L_29 - .L_28)


	//   ....[0]....
.L_28:
        /*0048*/ 	.word	0xffffffff


	//   ....[1]....
        /*004c*/ 	.word	0xffffffff


	//   ....[2]....
        /*0050*/ 	.word	0xffffffff


	//   ....[3]....
        /*0054*/ 	.word	0xffffffff


	//   ....[4]....
        /*0058*/ 	.word	0xffffffff


	//   ....[5]....
        /*005c*/ 	.word	0xffffffff


	//----- nvinfo : EIATTR_COOP_GROUP_INSTR_OFFSETS
	.align		4
.L_29:
        /*0060*/ 	.byte	0x04, 0x28
        /*0062*/ 	.short	(.L_31 - .L_30)


	//   ....[0]....
.L_30:
        /*0064*/ 	.word	0x00000060


	//   ....[1]....
        /*0068*/ 	.word	0x00000070


	//   ....[2]....
        /*006c*/ 	.word	0x00000130


	//   ....[3]....
        /*0070*/ 	.word	0x000002b0


	//   ....[4]....
        /*0074*/ 	.word	0x00000770


	//   ....[5]....
        /*0078*/ 	.word	0x000013f0


	//----- nvinfo : EIATTR_REG_RECONFIG
	.align		4
.L_31:
        /*007c*/ 	.byte	0x01, 0x54
	.zero		2


	//----- nvinfo : EIATTR_SYSCALL_OFFSETS
	.align		4
        /*0080*/ 	.byte	0x04, 0x46
        /*0082*/ 	.short	(.L_33 - .L_32)


	//   ....[0]....
.L_32:
        /*0084*/ 	.word	0x000015e0


	//----- nvinfo : EIATTR_MBARRIER_INSTR_OFFSETS
	.align		4
.L_33:
        /*0088*/ 	.byte	0x04, 0x39
        /*008a*/ 	.short	(.L_35 - .L_34)


	//   ....[0]....
.L_34:
        /*008c*/ 	.word	0x00000230
        /*0090*/ 	.word	0x000000ff
        /*0094*/ 	.word	0x00000000
        /*0098*/ 	.short	0x0100
        /*009a*/ 	.byte	0x08
	.zero		1


	//   ....[1]....
        /*009c*/ 	.word	0x00000240
        /*00a0*/ 	.word	0x000000ff
        /*00a4*/ 	.word	0x00000018
        /*00a8*/ 	.short	0x0100
        /*00aa*/ 	.byte	0x08
	.zero		1


	//   ....[2]....
        /*00ac*/ 	.word	0x00000250
        /*00b0*/ 	.word	0x000000ff
        /*00b4*/ 	.word	0x00000008
        /*00b8*/ 	.short	0x0100
        /*00ba*/ 	.byte	0x08
	.zero		1


	//   ....[3]....
        /*00bc*/ 	.word	0x00000260
        /*00c0*/ 	.word	0x000000ff
        /*00c4*/ 	.word	0x00000020
        /*00c8*/ 	.short	0x0100
        /*00ca*/ 	.byte	0x08
	.zero		1


	//   ....[4]....
        /*00cc*/ 	.word	0x00000270
        /*00d0*/ 	.word	0x000000ff
        /*00d4*/ 	.word	0x00000010
        /*00d8*/ 	.short	0x0100
        /*00da*/ 	.byte	0x08
	.zero		1


	//   ....[5]....
        /*00dc*/ 	.word	0x00000280
        /*00e0*/ 	.word	0x000000ff
        /*00e4*/ 	.word	0x00000028
        /*00e8*/ 	.short	0x0100
        /*00ea*/ 	.byte	0x08
	.zero		1


	//   ....[6]....
        /*00ec*/ 	.word	0x000006a0
        /*00f0*/ 	.word	0x000000ff
        /*00f4*/ 	.word	0x00000040
        /*00f8*/ 	.short	0x0100
        /*00fa*/ 	.byte	0x06
	.zero		1


	//   ....[7]....
        /*00fc*/ 	.word	0x00000720
        /*0100*/ 	.word	0x000000ff
        /*0104*/ 	.word	0x00000048
        /*0108*/ 	.short	0x0100
        /*010a*/ 	.byte	0x06
	.zero		1


	//   ....[8]....
        /*010c*/ 	.word	0x000016a0
        /*0110*/ 	.word	0x00000003
        /*0114*/ 	.word	0x00000000
        /*0118*/ 	.short	0x010a
        /*011a*/ 	.byte	0x3f
	.zero		1


	//   ....[9]....
        /*011c*/ 	.word	0x00001700
        /*0120*/ 	.word	0x00000003
        /*0124*/ 	.word	0x00000000
        /*0128*/ 	.short	0x010a
        /*012a*/ 	.byte	0x3f
	.zero		1


	//   ....[10]....
        /*012c*/ 	.word	0x00001fb0
        /*0130*/ 	.word	0x00000005
        /*0134*/ 	.word	0x00000000
        /*0138*/ 	.short	0x010a
        /*013a*/ 	.byte	0x3f
	.zero		1


	//   ....[11]....
        /*013c*/ 	.word	0x00001ff0
        /*0140*/ 	.word	0x00000005
        /*0144*/ 	.word	0x00000000
        /*0148*/ 	.short	0x010a
        /*014a*/ 	.byte	0x3f
	.zero		1


	//   ....[12]....
        /*014c*/ 	.word	0x00002790
        /*0150*/ 	.word	0x00000004
        /*0154*/ 	.word	0x00000000
        /*0158*/ 	.short	0x0101
        /*015a*/ 	.byte	0x3f
	.zero		1


	//   ....[13]....
        /*015c*/ 	.word	0x00002980
        /*0160*/ 	.word	0x00000000
        /*0164*/ 	.word	0x00000000
        /*0168*/ 	.short	0x0101
        /*016a*/ 	.byte	0x3f
	.zero		1


	//   ....[14]....
        /*016c*/ 	.word	0x00007a10
        /*0170*/ 	.word	0x00000017
        /*0174*/ 	.word	0x00000018
        /*0178*/ 	.short	0x010a
        /*017a*/ 	.byte	0x3f
	.zero		1


	//   ....[15]....
        /*017c*/ 	.word	0x00007fc0
        /*0180*/ 	.word	0x00000006
        /*0184*/ 	.word	0x00000048
        /*0188*/ 	.short	0x0101
        /*018a*/ 	.byte	0x3f
	.zero		1


	//   ....[16]....
        /*018c*/ 	.word	0x00008700
        /*0190*/ 	.word	0x00000007
        /*0194*/ 	.word	0x00000000
        /*0198*/ 	.short	0x010a
        /*019a*/ 	.byte	0x3f
	.zero		1


	//   ....[17]....
        /*019c*/ 	.word	0x00008780
        /*01a0*/ 	.word	0x00000004
        /*01a4*/ 	.word	0x00000000
        /*01a8*/ 	.short	0x010a
        /*01aa*/ 	.byte	0x3f
	.zero		1


	//   ....[18]....
        /*01ac*/ 	.word	0x00008810
        /*01b0*/ 	.word	0x00000005
        /*01b4*/ 	.word	0x00000000
        /*01b8*/ 	.short	0x010a
        /*01ba*/ 	.byte	0x3f
	.zero		1


	//   ....[19]....
        /*01bc*/ 	.word	0x00008870
        /*01c0*/ 	.word	0x00000003
        /*01c4*/ 	.word	0x00000000
        /*01c8*/ 	.short	0x010a
        /*01ca*/ 	.byte	0x3f
	.zero		1


	//   ....[20]....
        /*01cc*/ 	.word	0x000088c0
        /*01d0*/ 	.word	0x00000005
        /*01d4*/ 	.word	0x00000000
        /*01d8*/ 	.short	0x010a
        /*01da*/ 	.byte	0x3f
	.zero		1


	//   ....[21]....
        /*01dc*/ 	.word	0x00008990
        /*01e0*/ 	.word	0x00000017
        /*01e4*/ 	.word	0x00000018
        /*01e8*/ 	.short	0x010a
        /*01ea*/ 	.byte	0x3f
	.zero		1


	//   ....[22]....
        /*01ec*/ 	.word	0x00008a60
        /*01f0*/ 	.word	0x00000007
        /*01f4*/ 	.word	0x00000000
        /*01f8*/ 	.short	0x010a
        /*01fa*/ 	.byte	0x3f
	.zero		1


	//   ....[23]....
        /*01fc*/ 	.word	0x00008ab0
        /*0200*/ 	.word	0x00000004
        /*0204*/ 	.word	0x00000000
        /*0208*/ 	.short	0x010a
        /*020a*/ 	.byte	0x3f
	.zero		1


	//----- nvinfo : EIATTR_NUM_MBARRIERS
	.align		4
.L_35:
        /*020c*/ 	.byte	0x03, 0x38
        /*020e*/ 	.short	0x0008


	//----- nvinfo : EIATTR_EXIT_INSTR_OFFSETS
	.align		4
        /*0210*/ 	.byte	0x04, 0x1c
        /*0212*/ 	.short	(.L_37 - .L_36)


	//   ....[0]....
.L_36:
        /*0214*/ 	.word	0x00000940


	//   ....[1]....
        /*0218*/ 	.word	0x00001150


	//   ....[2]....
        /*021c*/ 	.word	0x000071a0


	//   ....[3]....
        /*0220*/ 	.word	0x00007700


	//   ....[4]....
        /*0224*/ 	.word	0x00008860


	//----- nvinfo : EIATTR_MAX_THREADS
	.align		4
.L_37:
        /*0228*/ 	.byte	0x04, 0x05
        /*022a*/ 	.short	(.L_39 - .L_38)
.L_38:
        /*022c*/ 	.word	0x00000180
        /*0230*/ 	.word	0x00000001
        /*0234*/ 	.word	0x00000001


	//----- nvinfo : EIATTR_CRS_STACK_SIZE
	.align		4
.L_39:
        /*0238*/ 	.byte	0x04, 0x1e
        /*023a*/ 	.short	(.L_41 - .L_40)
.L_40:
        /*023c*/ 	.word	0x00000000


	//----- nvinfo : EIATTR_CBANK_PARAM_SIZE
	.align		4
.L_41:
        /*0240*/ 	.byte	0x03, 0x19
        /*0242*/ 	.short	0x0470


	//----- nvinfo : EIATTR_PARAM_CBANK
	.align		4
        /*0244*/ 	.byte	0x04, 0x0a
        /*0246*/ 	.short	(.L_43 - .L_42)
	.align		4
.L_42:
        /*0248*/ 	.word	index@(.nv.constant0._ZN7cutlass13device_kernelINS_4gemm6kernel13GemmUniversalIN4cute5tupleIJiiiiEEENS1_10collective13CollectiveMmaINS1_34MainloopSm90TmaGmmaWarpSpecializedILi3ENS5_IJNS4_1CILi1EEENSA_ILi2EEESB_EEENS1_35KernelTmaWarpSpecializedCooperativeEEENS5_IJNSA_ILi128EEESG_SG_EEENS_10tfloat32_tENS5_IJlSB_lEEESI_SJ_NS4_8TiledMMAINS4_8MMA_AtomIJNS4_4SM904GMMA30MMA_64x128x8_F32TF32TF32_SS_TNILNSN_7ScaleInE1ELSP_1EEEEEENS4_6LayoutINS5_IJSC_SB_SB_EEENS5_IJSB_NSA_ILi0EEESU_EEEEENS5_IJNS4_10UnderscoreESX_SX_EEEEENS4_23SM90_TMA_LOAD_MULTICASTENS4_14ComposedLayoutINS4_7SwizzleILi3ELi4ELi3EEENS4_18smem_ptr_flag_bitsILi32EEENSS_INS5_IJNSA_ILi8EEENSA_ILi32EEEEEENS5_IJS17_SB_EEEEEEEvNS4_8identityENS4_13SM90_TMA_LOADES1B_vS1C_EENS_8epilogue10collective6detail29Sm90TmaWarpSpecializedAdapterINS1G_15DefaultEpilogueISI_SJ_SJ_NS1F_6thread17LinearCombinationISI_Li1EffLNS1K_9ScaleType4KindE0ELNS_15FloatRoundStyleE2ESI_EENS1_15EpilogueDefaultEEEEEvvEEEEvNT_6ParamsE)
        /*024c*/ 	.short	0x0210
        /*024e*/ 	.short	0x0470


	//----- nvinfo : EIATTR_SW_WAR
	.align		4
.L_43:
        /*0250*/ 	.byte	0x04, 0x36
        /*0252*/ 	.short	(.L_45 - .L_44)
.L_44:
        /*0254*/ 	.word	0x00000008
.L_45:


//--------------------- .nv.callgraph             --------------------------
	.section	.nv.callgraph,"",@"SHT_CUDA_CALLGRAPH"
	.align	4
	.sectionentsize	8
	.align		4
        /*0000*/ 	.word	0x00000000
	.align		4
        /*0004*/ 	.word	0xffffffff
	.align		4
        /*0008*/ 	.word	index@(_ZN7cutlass13device_kernelINS_4gemm6kernel13GemmUniversalIN4cute5tupleIJiiiiEEENS1_10collective13CollectiveMmaINS1_34MainloopSm90TmaGmmaWarpSpecializedILi3ENS5_IJNS4_1CILi1EEENSA_ILi2EEESB_EEENS1_35KernelTmaWarpSpecializedCooperativeEEENS5_IJNSA_ILi128EEESG_SG_EEENS_10tfloat32_tENS5_IJlSB_lEEESI_SJ_NS4_8TiledMMAINS4_8MMA_AtomIJNS4_4SM904GMMA30MMA_64x128x8_F32TF32TF32_SS_TNILNSN_7ScaleInE1ELSP_1EEEEEENS4_6LayoutINS5_IJSC_SB_SB_EEENS5_IJSB_NSA_ILi0EEESU_EEEEENS5_IJNS4_10UnderscoreESX_SX_EEEEENS4_23SM90_TMA_LOAD_MULTICASTENS4_14ComposedLayoutINS4_7SwizzleILi3ELi4ELi3EEENS4_18smem_ptr_flag_bitsILi32EEENSS_INS5_IJNSA_ILi8EEENSA_ILi32EEEEEENS5_IJS17_SB_EEEEEEEvNS4_8identityENS4_13SM90_TMA_LOADES1B_vS1C_EENS_8epilogue10collective6detail29Sm90TmaWarpSpecializedAdapterINS1G_15DefaultEpilogueISI_SJ_SJ_NS1F_6thread17LinearCombinationISI_Li1EffLNS1K_9ScaleType4KindE0ELNS_15FloatRoundStyleE2ESI_EENS1_15EpilogueDefaultEEEEEvvEEEEvNT_6ParamsE)
	.align		4
        /*000c*/ 	.word	index@(__assertfail)
	.align		4
        /*0010*/ 	.word	0x00000000
	.align		4
        /*0014*/ 	.word	0xfffffffe
	.align		4
        /*0018*/ 	.word	0x00000000
	.align		4
        /*001c*/ 	.word	0xfffffffd
	.align		4
        /*0020*/ 	.word	0x00000000
	.align		4
        /*0024*/ 	.word	0xfffffffc


//--------------------- .nv.constant4             --------------------------
	.section	.nv.constant4,"a",@progbits
	.align	8
	.align		8
.nv.constant4:
        /*0000*/ 	.dword	__assertfail
	.align		8
        /*0008*/ 	.dword	__unnamed_1
	.align		8
        /*0010*/ 	.dword	_ZN39_INTERNAL_317ff76d_4_k_cu_744c0975_57744cuda3std3__45__cpo5beginE
	.align		8
        /*0018*/ 	.dword	_ZN39_INTERNAL_317ff76d_4_k_cu_744c0975_57744cuda3std3__45__cpo3endE
	.align		8
        /*0020*/ 	.dword	_ZN39_INTERNAL_317ff76d_4_k_cu_744c0975_57744cuda3std3__45__cpo6cbeginE
	.align		8
        /*0028*/ 	.dword	_ZN39_INTERNAL_317ff76d_4_k_cu_744c0975_57744cuda3std3__45__cpo4cendE
	.align		8
        /*0030*/ 	.dword	_ZN39_INTERNAL_317ff76d_4_k_cu_744c0975_57744cuda3std3__441_GLOBAL__N__317ff76d_4_k_cu_744c0975_57746ignoreE
	.align		8
        /*0038*/ 	.dword	_ZN39_INTERNAL_317ff76d_4_k_cu_744c0975_57744cuda3std3__419piecewise_constructE
	.align		8
        /*0040*/ 	.dword	_ZN39_INTERNAL_317ff76d_4_k_cu_744c0975_57744cuda3std3__48in_placeE
	.align		8
        /*0048*/ 	.dword	_ZN39_INTERNAL_317ff76d_4_k_cu_744c0975_57744cuda3std6ranges3__45__cpo4swapE
	.align		8
        /*0050*/ 	.dword	_ZN39_INTERNAL_317ff76d_4_k_cu_744c0975_57744cuda3std6ranges3__45__cpo9iter_moveE
	.align		8
        /*0058*/ 	.dword	_ZN39_INTERNAL_317ff76d_4_k_cu_744c0975_57744cute7productE
	.align		8
        /*0060*/ 	.dword	_ZN39_INTERNAL_317ff76d_4_k_cu_744c0975_57744cute1_E
	.align		8
        /*0068*/ 	.dword	$str$22
	.align		8
        /*0070*/ 	.dword	$str$23


//--------------------- .text._ZN7cutlass13device_kernelINS_4gemm6kernel13GemmUniversalIN4cute5tupleIJiiiiEEENS1_10collective13CollectiveMmaINS1_34MainloopSm90TmaGmmaWarpSpecializedILi3ENS5_IJNS4_1CILi1EEENSA_ILi2EEESB_EEENS1_35KernelTmaWarpSpecializedCooperativeEEENS5_IJNSA_ILi128EEESG_SG_EEENS_10tfloat32_tENS5_IJlSB_lEEESI_SJ_NS4_8TiledMMAINS4_8MMA_AtomIJNS4_4SM904GMMA30MMA_64x128x8_F32TF32TF32_SS_TNILNSN_7ScaleInE1ELSP_1EEEEEENS4_6LayoutINS5_IJSC_SB_SB_EEENS5_IJSB_NSA_ILi0EEESU_EEEEENS5_IJNS4_10UnderscoreESX_SX_EEEEENS4_23SM90_TMA_LOAD_MULTICASTENS4_14ComposedLayoutINS4_7SwizzleILi3ELi4ELi3EEENS4_18smem_ptr_flag_bitsILi32EEENSS_INS5_IJNSA_ILi8EEENSA_ILi32EEEEEENS5_IJS17_SB_EEEEEEEvNS4_8identityENS4_13SM90_TMA_LOADES1B_vS1C_EENS_8epilogue10collective6detail29Sm90TmaWarpSpecializedAdapterINS1G_15DefaultEpilogueISI_SJ_SJ_NS1F_6thread17LinearCombinationISI_Li1EffLNS1K_9ScaleType4KindE0ELNS_15FloatRoundStyleE2ESI_EENS1_15EpilogueDefaultEEEEEvvEEEEvNT_6ParamsE --------------------------
	.section	.text._ZN7cutlass13device_kernelINS_4gemm6kernel13GemmUniversalIN4cute5tupleIJiiiiEEENS1_10collective13CollectiveMmaINS1_34MainloopSm90TmaGmmaWarpSpecializedILi3ENS5_IJNS4_1CILi1EEENSA_ILi2EEESB_EEENS1_35KernelTmaWarpSpecializedCooperativeEEENS5_IJNSA_ILi128EEESG_SG_EEENS_10tfloat32_tENS5_IJlSB_lEEESI_SJ_NS4_8TiledMMAINS4_8MMA_AtomIJNS4_4SM904GMMA30MMA_64x128x8_F32TF32TF32_SS_TNILNSN_7ScaleInE1ELSP_1EEEEEENS4_6LayoutINS5_IJSC_SB_SB_EEENS5_IJSB_NSA_ILi0EEESU_EEEEENS5_IJNS4_10UnderscoreESX_SX_EEEEENS4_23SM90_TMA_LOAD_MULTICASTENS4_14ComposedLayoutINS4_7SwizzleILi3ELi4ELi3EEENS4_18smem_ptr_flag_bitsILi32EEENSS_INS5_IJNSA_ILi8EEENSA_ILi32EEEEEENS5_IJS17_SB_EEEEEEEvNS4_8identityENS4_13SM90_TMA_LOADES1B_vS1C_EENS_8epilogue10collective6detail29Sm90TmaWarpSpecializedAdapterINS1G_15DefaultEpilogueISI_SJ_SJ_NS1F_6thread17LinearCombinationISI_Li1EffLNS1K_9ScaleType4KindE0ELNS_15FloatRoundStyleE2ESI_EENS1_15EpilogueDefaultEEEEEvvEEEEvNT_6ParamsE,"ax",@progbits
	.align	128
.text._ZN7cutlass13device_kernelINS_4gemm6kernel13GemmUniversalIN4cute5tupleIJiiiiEEENS1_10collective13CollectiveMmaINS1_34MainloopSm90TmaGmmaWarpSpecializedILi3ENS5_IJNS4_1CILi1EEENSA_ILi2EEESB_EEENS1_35KernelTmaWarpSpecializedCooperativeEEENS5_IJNSA_ILi128EEESG_SG_EEENS_10tfloat32_tENS5_IJlSB_lEEESI_SJ_NS4_8TiledMMAINS4_8MMA_AtomIJNS4_4SM904GMMA30MMA_64x128x8_F32TF32TF32_SS_TNILNSN_7ScaleInE1ELSP_1EEEEEENS4_6LayoutINS5_IJSC_SB_SB_EEENS5_IJSB_NSA_ILi0EEESU_EEEEENS5_IJNS4_10UnderscoreESX_SX_EEEEENS4_23SM90_TMA_LOAD_MULTICASTENS4_14ComposedLayoutINS4_7SwizzleILi3ELi4ELi3EEENS4_18smem_ptr_flag_bitsILi32EEENSS_INS5_IJNSA_ILi8EEENSA_ILi32EEEEEENS5_IJS17_SB_EEEEEEEvNS4_8identityENS4_13SM90_TMA_LOADES1B_vS1C_EENS_8epilogue10collective6detail29Sm90TmaWarpSpecializedAdapterINS1G_15DefaultEpilogueISI_SJ_SJ_NS1F_6thread17LinearCombinationISI_Li1EffLNS1K_9ScaleType4KindE0ELNS_15FloatRoundStyleE2ESI_EENS1_15EpilogueDefaultEEEEEvvEEEEvNT_6ParamsE:
        .type           _ZN7cutlass13device_kernelINS_4gemm6kernel13GemmUniversalIN4cute5tupleIJiiiiEEENS1_10collective13CollectiveMmaINS1_34MainloopSm90TmaGmmaWarpSpecializedILi3ENS5_IJNS4_1CILi1EEENSA_ILi2EEESB_EEENS1_35KernelTmaWarpSpecializedCooperativeEEENS5_IJNSA_ILi128EEESG_SG_EEENS_10tfloat32_tENS5_IJlSB_lEEESI_SJ_NS4_8TiledMMAINS4_8MMA_AtomIJNS4_4SM904GMMA30MMA_64x128x8_F32TF32TF32_SS_TNILNSN_7ScaleInE1ELSP_1EEEEEENS4_6LayoutINS5_IJSC_SB_SB_EEENS5_IJSB_NSA_ILi0EEESU_EEEEENS5_IJNS4_10UnderscoreESX_SX_EEEEENS4_23SM90_TMA_LOAD_MULTICASTENS4_14ComposedLayoutINS4_7SwizzleILi3ELi4ELi3EEENS4_18smem_ptr_flag_bitsILi32EEENSS_INS5_IJNSA_ILi8EEENSA_ILi32EEEEEENS5_IJS17_SB_EEEEEEEvNS4_8identityENS4_13SM90_TMA_LOADES1B_vS1C_EENS_8epilogue10collective6detail29Sm90TmaWarpSpecializedAdapterINS1G_15DefaultEpilogueISI_SJ_SJ_NS1F_6thread17LinearCombinationISI_Li1EffLNS1K_9ScaleType4KindE0ELNS_15FloatRoundStyleE2ESI_EENS1_15EpilogueDefaultEEEEEvvEEEEvNT_6ParamsE,@function
        .size           _ZN7cutlass13device_kernelINS_4gemm6kernel13GemmUniversalIN4cute5tupleIJiiiiEEENS1_10collective13CollectiveMmaINS1_34MainloopSm90TmaGmmaWarpSpecializedILi3ENS5_IJNS4_1CILi1EEENSA_ILi2EEESB_EEENS1_35KernelTmaWarpSpecializedCooperativeEEENS5_IJNSA_ILi128EEESG_SG_EEENS_10tfloat32_tENS5_IJlSB_lEEESI_SJ_NS4_8TiledMMAINS4_8MMA_AtomIJNS4_4SM904GMMA30MMA_64x128x8_F32TF32TF32_SS_TNILNSN_7ScaleInE1ELSP_1EEEEEENS4_6LayoutINS5_IJSC_SB_SB_EEENS5_IJSB_NSA_ILi0EEESU_EEEEENS5_IJNS4_10UnderscoreESX_SX_EEEEENS4_23SM90_TMA_LOAD_MULTICASTENS4_14ComposedLayoutINS4_7SwizzleILi3ELi4ELi3EEENS4_18smem_ptr_flag_bitsILi32EEENSS_INS5_IJNSA_ILi8EEENSA_ILi32EEEEEENS5_IJS17_SB_EEEEEEEvNS4_8identityENS4_13SM90_TMA_LOADES1B_vS1C_EENS_8epilogue10collective6detail29Sm90TmaWarpSpecializedAdapterINS1G_15DefaultEpilogueISI_SJ_SJ_NS1F_6thread17LinearCombinationISI_Li1EffLNS1K_9ScaleType4KindE0ELNS_15FloatRoundStyleE2ESI_EENS1_15EpilogueDefaultEEEEEvvEEEEvNT_6ParamsE,(.L_x_195 - _ZN7cutlass13device_kernelINS_4gemm6kernel13GemmUniversalIN4cute5tupleIJiiiiEEENS1_10collective13CollectiveMmaINS1_34MainloopSm90TmaGmmaWarpSpecializedILi3ENS5_IJNS4_1CILi1EEENSA_ILi2EEESB_EEENS1_35KernelTmaWarpSpecializedCooperativeEEENS5_IJNSA_ILi128EEESG_SG_EEENS_10tfloat32_tENS5_IJlSB_lEEESI_SJ_NS4_8TiledMMAINS4_8MMA_AtomIJNS4_4SM904GMMA30MMA_64x128x8_F32TF32TF32_SS_TNILNSN_7ScaleInE1ELSP_1EEEEEENS4_6LayoutINS5_IJSC_SB_SB_EEENS5_IJSB_NSA_ILi0EEESU_EEEEENS5_IJNS4_10UnderscoreESX_SX_EEEEENS4_23SM90_TMA_LOAD_MULTICASTENS4_14ComposedLayoutINS4_7SwizzleILi3ELi4ELi3EEENS4_18smem_ptr_flag_bitsILi32EEENSS_INS5_IJNSA_ILi8EEENSA_ILi32EEEEEENS5_IJS17_SB_EEEEEEEvNS4_8identityENS4_13SM90_TMA_LOADES1B_vS1C_EENS_8epilogue10collective6detail29Sm90TmaWarpSpecializedAdapterINS1G_15DefaultEpilogueISI_SJ_SJ_NS1F_6thread17LinearCombinationISI_Li1EffLNS1K_9ScaleType4KindE0ELNS_15FloatRoundStyleE2ESI_EENS1_15EpilogueDefaultEEEEEvvEEEEvNT_6ParamsE)
        .other          _ZN7cutlass13device_kernelINS_4gemm6kernel13GemmUniversalIN4cute5tupleIJiiiiEEENS1_10collective13CollectiveMmaINS1_34MainloopSm90TmaGmmaWarpSpecializedILi3ENS5_IJNS4_1CILi1EEENSA_ILi2EEESB_EEENS1_35KernelTmaWarpSpecializedCooperativeEEENS5_IJNSA_ILi128EEESG_SG_EEENS_10tfloat32_tENS5_IJlSB_lEEESI_SJ_NS4_8TiledMMAINS4_8MMA_AtomIJNS4_4SM904GMMA30MMA_64x128x8_F32TF32TF32_SS_TNILNSN_7ScaleInE1ELSP_1EEEEEENS4_6LayoutINS5_IJSC_SB_SB_EEENS5_IJSB_NSA_ILi0EEESU_EEEEENS5_IJNS4_10UnderscoreESX_SX_EEEEENS4_23SM90_TMA_LOAD_MULTICASTENS4_14ComposedLayoutINS4_7SwizzleILi3ELi4ELi3EEENS4_18smem_ptr_flag_bitsILi32EEENSS_INS5_IJNSA_ILi8EEENSA_ILi32EEEEEENS5_IJS17_SB_EEEEEEEvNS4_8identityENS4_13SM90_TMA_LOADES1B_vS1C_EENS_8epilogue10collective6detail29Sm90TmaWarpSpecializedAdapterINS1G_15DefaultEpilogueISI_SJ_SJ_NS1F_6thread17LinearCombinationISI_Li1EffLNS1K_9ScaleType4KindE0ELNS_15FloatRoundStyleE2ESI_EENS1_15EpilogueDefaultEEEEEvvEEEEvNT_6ParamsE,@"STO_CUDA_ENTRY STV_DEFAULT"
_ZN7cutlass13device_kernelINS_4gemm6kernel13GemmUniversalIN4cute5tupleIJiiiiEEENS1_10collective13CollectiveMmaINS1_34MainloopSm90TmaGmmaWarpSpecializedILi3ENS5_IJNS4_1CILi1EEENSA_ILi2EEESB_EEENS1_35KernelTmaWarpSpecializedCooperativeEEENS5_IJNSA_ILi128EEESG_SG_EEENS_10tfloat32_tENS5_IJlSB_lEEESI_SJ_NS4_8TiledMMAINS4_8MMA_AtomIJNS4_4SM904GMMA30MMA_64x128x8_F32TF32TF32_SS_TNILNSN_7ScaleInE1ELSP_1EEEEEENS4_6LayoutINS5_IJSC_SB_SB_EEENS5_IJSB_NSA_ILi0EEESU_EEEEENS5_IJNS4_10UnderscoreESX_SX_EEEEENS4_23SM90_TMA_LOAD_MULTICASTENS4_14ComposedLayoutINS4_7SwizzleILi3ELi4ELi3EEENS4_18smem_ptr_flag_bitsILi32EEENSS_INS5_IJNSA_ILi8EEENSA_ILi32EEEEEENS5_IJS17_SB_EEEEEEEvNS4_8identityENS4_13SM90_TMA_LOADES1B_vS1C_EENS_8epilogue10collective6detail29Sm90TmaWarpSpecializedAdapterINS1G_15DefaultEpilogueISI_SJ_SJ_NS1F_6thread17LinearCombinationISI_Li1EffLNS1K_9ScaleType4KindE0ELNS_15FloatRoundStyleE2ESI_EENS1_15EpilogueDefaultEEEEEvvEEEEvNT_6ParamsE:
[----:B------:R-:W0:Y:S01]  /*0000*/  LDC R1, c[0x0][0x28] ;  /* 0x00000a00ff017b82 */ /* 0x000e220000000800 */
[----:B------:R-:W1:Y:S01]  /*0010*/  S2R R94, SR_TID.X ;  /* 0x00000000005e7919 */ /* 0x000e620000002100 */
[----:B------:R-:W-:Y:S01]  /*0020*/  ELECT P0, URZ, PT ;  /* 0x00000000003f782f */ /* 0x000fe20003800000 */
[----:B------:R-:W-:Y:S01]  /*0030*/  BSSY B0, `(.L_x_0) ;  /* 0x000000f000007945 */ /* 0x000fe20003800000 */
[--C-:B-1----:R-:W-:Y:S02]  /*0040*/  SHF.R.U32.HI R0, RZ, 0x5, R94.reuse ;  /* 0x00000005ff007819 */ /* 0x102fe4000001165e */
[----:B------:R-:W-:-:S03]  /*0050*/  SHF.R.U32.HI R6, RZ, 0x7, R94 ;  /* 0x00000007ff067819 */ /* 0x000fc6000001165e */
[----:B------:R-:W1:Y:S04]  /*0060*/  SHFL.IDX PT, R3, R0, RZ, 0x1f ;  /* 0x00001fff00037589 */ /* 0x000e6800000e0000 */
[----:B------:R2:W3:Y:S01]  /*0070*/  SHFL.IDX PT, R2, R6, RZ, 0x1f ;  /* 0x00001fff06027589 */ /* 0x0004e200000e0000 */
[----:B-1----:R-:W-:-:S13]  /*0080*/  ISETP.NE.OR P0, PT, R3, RZ, !P0 ;  /* 0x000000ff0300720c */ /* 0x002fda0004705670 */
[----:B0-23--:R-:W-:Y:S05]  /*0090*/  @P0 BRA `(.L_x_1) ;  /* 0x0000000000200947 */ /* 0x00dfea0003800000 */
[----:B------:R-:W-:Y:S02]  /*00a0*/  ULDC.64 UR4, c[0x0][0x198] ;  /* 0x0000660000047ab9 */ /* 0x000fe40000000a00 */
[----:B------:R-:W-:Y:S02]  /*00b0*/  UIADD3 UR6, UP0, UR4, 0xf0, URZ ;  /* 0x000000f004067890 */ /* 0x000fe4000ff1e03f */
[----:B------:R-:W-:Y:S02]  /*00c0*/  UIADD3 UR4, UP1, UR4, 0x1f0, URZ ;  /* 0x000001f004047890 */ /* 0x000fe4000ff3e03f */
[----:B------:R-:W-:Y:S02]  /*00d0*/  UIADD3.X UR7, URZ, UR5, URZ, UP0, !UPT ;  /* 0x000000053f077290 */ /* 0x000fe400087fe43f */
[----:B------:R-:W-:-:S07]  /*00e0*/  UIADD3.X UR5, URZ, UR5, URZ, UP1, !UPT ;  /* 0x000000053f057290 */ /* 0x000fce0008ffe43f */
[----:B------:R0:W-:Y:S02]  /*00f0*/  UTMACCTL.PF [UR6] ;  /* 0x00000000060079b9 */ /* 0x0001e40008040000 */
[----:B------:R0:W-:Y:S02]  /*0100*/  UTMACCTL.PF [UR4] ;  /* 0x00000000040079b9 */ /* 0x0001e40008040000 */
[----:B0-----:R-:W-:Y:S01]  /*0110*/  NOP ;  /* 0x0000000000007918 */ /* 0x001fe20000000000 */
.L_x_1:
[----:B------:R-:W-:Y:S05]  /*0120*/  BSYNC B0 ;  /* 0x0000000000007941 */ /* 0x000fea0003800000 */
.L_x_0:
[----:B------:R-:W0:Y:S02]  /*0130*/  SHFL.IDX PT, R5, R0, RZ, 0x1f ;  /* 0x00001fff00057589 */ /* 0x000e2400000e0000 */
[----:B0-----:R-:W-:-:S13]  /*0140*/  ISETP.NE.AND P0, PT, R5, RZ, PT ;  /* 0x000000ff0500720c */ /* 0x001fda0003f05270 */
[----:B------:R-:W-:Y:S05]  /*0150*/  @P0 BRA `(.L_x_2) ;  /* 0x0000000000500947 */ /* 0x000fea0003800000 */
[----:B------:R-:W0:Y:S01]  /*0160*/  S2UR UR8, SR_CgaCtaId ;  /* 0x00000000000879c3 */ /* 0x000e220000008800 */
[----:B------:R-:W-:Y:S01]  /*0170*/  UMOV UR4, 0x400 ;  /* 0x0000040000047882 */ /* 0x000fe20000000000 */
[----:B------:R-:W-:Y:S01]  /*0180*/  UMOV UR5, 0x1 ;  /* 0x0000000100057882 */ /* 0x000fe20000000000 */
[----:B------:R-:W-:Y:S01]  /*0190*/  UMOV UR6, 0x4 ;  /* 0x0000000400067882 */ /* 0x000fe20000000000 */
[----:B------:R-:W-:Y:S01]  /*01a0*/  ELECT P0, URZ, PT ;  /* 0x00000000003f782f */ /* 0x000fe20003800000 */
[----:B------:R-:W-:-:S04]  /*01b0*/  UIADD3 UR6, -UR6, 0x100000, URZ ;  /* 0x0010000006067890 */ /* 0x000fc8000fffe13f */
[----:B------:R-:W-:Y:S02]  /*01c0*/  USHF.L.U32 UR7, UR6, 0xb, URZ ;  /* 0x0000000b06077899 */ /* 0x000fe4000800063f */
[----:B------:R-:W-:Y:S02]  /*01d0*/  USHF.L.U32 UR6, UR6, 0x1, URZ ;  /* 0x0000000106067899 */ /* 0x000fe4000800063f */
[----:B0-----:R-:W-:Y:S02]  /*01e0*/  ULEA UR8, UR8, UR4, 0x18 ;  /* 0x0000000408087291 */ /* 0x001fe4000f8ec03f */
[----:B------:R-:W-:-:S04]  /*01f0*/  UIADD3 UR4, -UR5, 0x100000, URZ ;  /* 0x0010000005047890 */ /* 0x000fc8000fffe13f */
[----:B------:R-:W-:Y:S02]  /*0200*/  USHF.L.U32 UR5, UR4, 0xb, URZ ;  /* 0x0000000b04057899 */ /* 0x000fe4000800063f */
[----:B------:R-:W-:Y:S01]  /*0210*/  USHF.L.U32 UR4, UR4, 0x1, URZ ;  /* 0x0000000104047899 */ /* 0x000fe2000800063f */
[----:B------:R-:W0:Y:S11]  /*0220*/  FENCE.VIEW.ASYNC.S ;  /* 0x00000000000073c6 */ /* 0x000e360000000000 */
[----:B0-----:R0:W1:Y:S01]  /*0230*/  SYNCS.EXCH.64 URZ, [UR8], UR4 ;  /* 0x00000004083f75b2 */ /* 0x0010620008000100 */
[----:B------:R0:W2:Y:S01]  /*0240*/  SYNCS.EXCH.64 URZ, [UR8+0x18], UR6 ;  /* 0x00001806083f75b2 */ /* 0x0000a20008000100 */
[----:B------:R0:W3:Y:S01]  /*0250*/  SYNCS.EXCH.64 URZ, [UR8+0x8], UR4 ;  /* 0x00000804083f75b2 */ /* 0x0000e20008000100 */
[----:B------:R0:W4:Y:S01]  /*0260*/  SYNCS.EXCH.64 URZ, [UR8+0x20], UR6 ;  /* 0x00002006083f75b2 */ /* 0x0001220008000100 */
[----:B------:R0:W0:Y:S01]  /*0270*/  SYNCS.EXCH.64 URZ, [UR8+0x10], UR4 ;  /* 0x00001004083f75b2 */ /* 0x0000220008000100 */
[----:B------:R0:W0:Y:S01]  /*0280*/  SYNCS.EXCH.64 URZ, [UR8+0x28], UR6 ;  /* 0x00002806083f75b2 */ /* 0x0000220008000100 */
[----:B------:R-:W-:Y:S01]  /*0290*/  NOP ;  /* 0x0000000000007918 */ /* 0x000fe20000000000 */
.L_x_2:
[----:B------:R-:W-:Y:S01]  /*02a0*/  SHF.R.S32.HI R7, RZ, 0x1f, R94 ;  /* 0x0000001fff077819 */ /* 0x000fe2000001145e */
[----:B------:R-:W5:Y:S01]  /*02b0*/  SHFL.IDX PT, R0, R0, RZ, 0x1f ;  /* 0x00001fff00007589 */ /* 0x000f6200000e0000 */
[----:B0-----:R-:W0:Y:S01]  /*02c0*/  S2UR UR8, SR_CTAID.X ;  /* 0x00000000000879c3 */ /* 0x001e220000002500 */
[----:B------:R-:W-:Y:S02]  /*02d0*/  ELECT P0, URZ, PT ;  /* 0x00000000003f782f */ /* 0x000fe40003800000 */
[----:B------:R-:W-:Y:S01]  /*02e0*/  LEA.HI R7, R7, R94, RZ, 0x7 ;  /* 0x0000005e07077211 */ /* 0x000fe200078f38ff */
[----:B------:R-:W1:Y:S01]  /*02f0*/  S2R R4, SR_CTAID.Y ;  /* 0x0000000000047919 */ /* 0x000e620000002600 */
[----:B------:R-:W-:Y:S01]  /*0300*/  ULDC UR4, c[0x0][0x154] ;  /* 0x0000550000047ab9 */ /* 0x000fe20000000800 */
[----:B------:R-:W-:Y:S01]  /*0310*/  NOP ;  /* 0x0000000000007918 */ /* 0x000fe20000000000 */
[----:B------:R-:W-:Y:S01]  /*0320*/  LOP3.LUT R7, R7, 0xffffff80, RZ, 0xc0, !PT ;  /* 0xffffff8007077812 */ /* 0x000fe200078ec0ff */
[----:B------:R-:W-:Y:S01]  /*0330*/  NOP ;  /* 0x0000000000007918 */ /* 0x000fe20000000000 */
[----:B------:R-:W2:Y:S03]  /*0340*/  LDC R14, c[0x0][0x140] ;  /* 0x00005000ff0e7b82 */ /* 0x000ea60000000800 */
[----:B------:R-:W-:-:S05]  /*0350*/  IMAD.IADD R7, R94, 0x1, -R7 ;  /* 0x000000015e077824 */ /* 0x000fca00078e0a07 */
[----:B------:R-:W-:Y:S01]  /*0360*/  SHF.R.S32.HI R8, RZ, 0x1f, R7 ;  /* 0x0000001fff087819 */ /* 0x000fe20000011407 */
[----:B------:R-:W3:Y:S01]  /*0370*/  LDC R12, c[0x0][0x144] ;  /* 0x00005100ff0c7b82 */ /* 0x000ee20000000800 */
[----:B------:R-:W-:Y:S02]  /*0380*/  LOP3.LUT P2, RZ, R7, 0x7, RZ, 0xc0, !PT ;  /* 0x0000000707ff7812 */ /* 0x000fe4000784c0ff */
[----:B------:R-:W-:Y:S02]  /*0390*/  LEA.HI R8, R8, R7, RZ, 0x3 ;  /* 0x0000000708087211 */ /* 0x000fe400078f18ff */
[----:B-----5:R-:W-:Y:S02]  /*03a0*/  ISETP.NE.OR P0, PT, R0, RZ, !P0 ;  /* 0x000000ff0000720c */ /* 0x020fe40004705670 */
[--C-:B------:R-:W-:Y:S02]  /*03b0*/  SHF.R.S32.HI R0, RZ, 0x3, R8.reuse ;  /* 0x00000003ff007819 */ /* 0x100fe40000011408 */
[----:B------:R-:W-:-:S02]  /*03c0*/  SHF.R.S32.HI R9, RZ, 0x1f, R8 ;  /* 0x0000001fff097819 */ /* 0x000fc40000011408 */
[----:B------:R-:W-:Y:S02]  /*03d0*/  SHF.R.S32.HI R8, RZ, 0x1f, R5 ;  /* 0x0000001fff087819 */ /* 0x000fe40000011405 */
[----:B------:R-:W-:Y:S02]  /*03e0*/  LEA.HI R9, R9, R0, RZ, 0x2 ;  /* 0x0000000009097211 */ /* 0x000fe400078f10ff */
[----:B------:R-:W-:Y:S02]  /*03f0*/  LEA.HI R8, R8, R5, RZ, 0x2 ;  /* 0x0000000508087211 */ /* 0x000fe400078f10ff */
[----:B-1----:R-:W-:Y:S01]  /*0400*/  I2FP.F32.U32 R11, R4 ;  /* 0x00000004000b7245 */ /* 0x002fe20000201000 */
[----:B------:R-:W-:Y:S01]  /*0410*/  VOTEU.ALL UP0, P0 ;  /* 0x00000000003f7886 */ /* 0x000fe20000000000 */
[----:B------:R-:W-:Y:S01]  /*0420*/  LOP3.LUT R10, R8, 0x3ffffffc, RZ, 0xc0, !PT ;  /* 0x3ffffffc080a7812 */ /* 0x000fe200078ec0ff */
[----:B------:R-:W-:Y:S01]  /*0430*/  VOTEU.ALL UP1, P0 ;  /* 0x00000000003f7886 */ /* 0x000fe20000020000 */
[----:B------:R-:W-:Y:S01]  /*0440*/  LOP3.LUT R9, R9, 0xfffffffc, RZ, 0xc0, !PT ;  /* 0xfffffffc09097812 */ /* 0x000fe200078ec0ff */
[----:B------:R-:W-:Y:S01]  /*0450*/  FMUL R13, R11, UR4 ;  /* 0x000000040b0d7c20 */ /* 0x000fe20008400000 */
[----:B------:R-:W1:Y:S01]  /*0460*/  @!UP0 S2UR UR7, SR_CgaCtaId ;  /* 0x00000000000789c3 */ /* 0x000e620000008800 */
[----:B------:R-:W-:Y:S01]  /*0470*/  IMAD.IADD R11, R5, 0x1, -R10 ;  /* 0x00000001050b7824 */ /* 0x000fe200078e0a0a */
[----:B0-----:R-:W-:Y:S01]  /*0480*/  I2FP.F32.U32 R10, UR8 ;  /* 0x00000008000a7c45 */ /* 0x001fe20008201000 */
[----:B------:R-:W-:Y:S01]  /*0490*/  IMAD.IADD R8, R0, 0x1, -R9 ;  /* 0x0000000100087824 */ /* 0x000fe200078e0a09 */
[----:B------:R-:W-:Y:S01]  /*04a0*/  ULDC UR4, c[0x0][0x150] ;  /* 0x0000540000047ab9 */ /* 0x000fe20000000800 */
[----:B------:R-:W0:Y:S01]  /*04b0*/  F2I.U32.TRUNC.NTZ R13, R13 ;  /* 0x0000000d000d7305 */ /* 0x000e22000020f000 */
[----:B------:R-:W-:Y:S01]  /*04c0*/  SHF.R.S32.HI R0, RZ, 0x1f, R3 ;  /* 0x0000001fff007819 */ /* 0x000fe20000011403 */
[----:B------:R-:W-:Y:S01]  /*04d0*/  FMUL R10, R10, UR4 ;  /* 0x000000040a0a7c20 */ /* 0x000fe20008400000 */
[----:B------:R-:W5:Y:S01]  /*04e0*/  LDC R9, c[0x0][0x148] ;  /* 0x00005200ff097b82 */ /* 0x000f620000000800 */
[----:B------:R-:W-:Y:S01]  /*04f0*/  IMAD R8, R11, 0x4, R8 ;  /* 0x000000040b087824 */ /* 0x000fe200078e0208 */
[----:B------:R-:W-:Y:S01]  /*0500*/  LEA.HI R0, R0, R3, RZ, 0x2 ;  /* 0x0000000300007211 */ /* 0x000fe200078f10ff */
[----:B------:R-:W-:Y:S01]  /*0510*/  UMOV UR4, 0x20 ;  /* 0x0000002000047882 */ /* 0x000fe20000000000 */
[----:B------:R-:W-:Y:S01]  /*0520*/  @!UP0 UMOV UR6, 0x400 ;  /* 0x0000040000068882 */ /* 0x000fe20000000000 */
[----:B------:R-:W4:Y:S01]  /*0530*/  F2I.U32.TRUNC.NTZ R10, R10 ;  /* 0x0000000a000a7305 */ /* 0x000f22000020f000 */
[----:B------:R-:W-:Y:S01]  /*0540*/  LOP3.LUT R0, R0, 0xfffffffc, RZ, 0xc0, !PT ;  /* 0xfffffffc00007812 */ /* 0x000fe200078ec0ff */
[----:B------:R-:W-:Y:S01]  /*0550*/  IMAD.SHL.U32 R19, R8, 0x4, RZ ;  /* 0x0000000408137824 */ /* 0x000fe200078e00ff */
[----:B------:R-:W-:-:S04]  /*0560*/  @!UP0 UIADD3 UR4, -UR4, 0x100000, URZ ;  /* 0x0010000004048890 */ /* 0x000fc8000fffe13f */
[----:B------:R-:W-:Y:S02]  /*0570*/  @!UP0 USHF.L.U32 UR5, UR4, 0xb, URZ ;  /* 0x0000000b04058899 */ /* 0x000fe4000800063f */
[----:B------:R-:W-:Y:S01]  /*0580*/  @!UP0 USHF.L.U32 UR4, UR4, 0x1, URZ ;  /* 0x0000000104048899 */ /* 0x000fe2000800063f */
[----:B--2---:R-:W-:Y:S01]  /*0590*/  ISETP.EQ.U32.AND P3, PT, R14, 0x1, PT ;  /* 0x000000010e00780c */ /* 0x004fe20003f62070 */
[----:B------:R-:W-:Y:S01]  /*05a0*/  IMAD.IADD R3, R3, 0x1, -R0 ;  /* 0x0000000103037824 */ /* 0x000fe200078e0a00 */
[----:B------:R-:W-:Y:S01]  /*05b0*/  LOP3.LUT R19, R8, 0xc, R19, 0x78, !PT ;  /* 0x0000000c08137812 */ /* 0x000fe200078e7813 */
[----:B0-----:R-:W-:Y:S02]  /*05c0*/  IMAD.MOV R20, RZ, RZ, -R13 ;  /* 0x000000ffff147224 */ /* 0x001fe400078e0a0d */
[----:B------:R-:W-:Y:S01]  /*05d0*/  VIADD R8, R2, 0xffffffff ;  /* 0xffffffff02087836 */ /* 0x000fe20000000000 */
[----:B-1----:R-:W-:Y:S01]  /*05e0*/  @!UP0 ULEA UR6, UR7, UR6, 0x18 ;  /* 0x0000000607068291 */ /* 0x002fe2000f8ec03f */
[----:B------:R-:W-:Y:S01]  /*05f0*/  ISETP.NE.AND P1, PT, R3, 0x3, PT ;  /* 0x000000030300780c */ /* 0x000fe20003f25270 */
[----:B------:R-:W-:Y:S01]  /*0600*/  VOTEU.ALL UP0, P0 ;  /* 0x00000000003f7886 */ /* 0x000fe20000000000 */
[----:B------:R-:W-:Y:S01]  /*0610*/  ISETP.LT.U32.AND P0, PT, R19, 0x2, !P2 ;  /* 0x000000021300780c */ /* 0x000fe20005701070 */
[----:B----4-:R-:W-:Y:S01]  /*0620*/  IMAD.MOV R7, RZ, RZ, -R10 ;  /* 0x000000ffff077224 */ /* 0x010fe200078e0a0a */
[----:B------:R-:W-:-:S02]  /*0630*/  ISETP.EQ.OR P1, PT, R3, RZ, !P1 ;  /* 0x000000ff0300720c */ /* 0x000fc40004f22670 */
[----:B------:R-:W-:Y:S01]  /*0640*/  ISETP.GE.U32.AND P5, PT, R8, 0x2, PT ;  /* 0x000000020800780c */ /* 0x000fe20003fa6070 */
[----:B-----5:R-:W-:Y:S01]  /*0650*/  IMAD R0, R9, R20, R4 ;  /* 0x0000001409007224 */ /* 0x020fe200078e0204 */
[----:B------:R-:W-:Y:S01]  /*0660*/  ISETP.EQ.AND P1, PT, R2, RZ, P1 ;  /* 0x000000ff0200720c */ /* 0x000fe20000f22270 */
[----:B---3--:R-:W-:Y:S01]  /*0670*/  IMAD R7, R12, R7, UR8 ;  /* 0x000000080c077e24 */ /* 0x008fe2000f8e0207 */
[----:B------:R-:W-:Y:S01]  /*0680*/  ISETP.NE.AND P2, PT, R2, RZ, PT ;  /* 0x000000ff0200720c */ /* 0x000fe20003f45270 */
[----:B------:R-:W0:Y:S02]  /*0690*/  FENCE.VIEW.ASYNC.S ;  /* 0x00000000000073c6 */ /* 0x000e240000000000 */
[----:B0-----:R0:W1:Y:S01]  /*06a0*/  @!UP0 SYNCS.EXCH.64 URZ, [UR6+0x40], UR4 ;  /* 0x00004004063f85b2 */ /* 0x0010620008000100 */
[----:B------:R-:W-:Y:S02]  /*06b0*/  ISETP.NE.AND P4, PT, R0, R19, PT ;  /* 0x000000130000720c */ /* 0x000fe40003f85270 */
[----:B------:R-:W-:-:S02]  /*06c0*/  SEL R18, RZ, 0x1, !P1 ;  /* 0x00000001ff127807 */ /* 0x000fc40004800000 */
[----:B------:R-:W-:Y:S02]  /*06d0*/  ISETP.EQ.OR P4, PT, R7, RZ, !P4 ;  /* 0x000000ff0700720c */ /* 0x000fe40006782670 */
[----:B------:R-:W-:Y:S02]  /*06e0*/  LOP3.LUT R0, R94, 0x7f, RZ, 0xc0, !PT ;  /* 0x0000007f5e007812 */ /* 0x000fe400078ec0ff */
[----:B------:R-:W-:Y:S02]  /*06f0*/  PLOP3.LUT P0, PT, P0, P4, PT, 0x80, 0x0 ;  /* 0x000000000000781c */ /* 0x000fe40000709070 */
[----:B------:R-:W-:Y:S02]  /*0700*/  SEL R18, R18, 0x2, P5 ;  /* 0x0000000212127807 */ /* 0x000fe40002800000 */
[----:B------:R-:W-:Y:S01]  /*0710*/  P2R R102, PR, RZ, 0x1 ;  /* 0x00000001ff667803 */ /* 0x000fe20000000000 */
[----:B------:R0:W2:Y:S01]  /*0720*/  @!UP1 SYNCS.EXCH.64 URZ, [UR6+0x48], UR4 ;  /* 0x00004804063f95b2 */ /* 0x0000a20008000100 */
[----:B------:R-:W-:Y:S01]  /*0730*/  NOP ;  /* 0x0000000000007918 */ /* 0x000fe20000000000 */
[----:B------:R-:W-:Y:S06]  /*0740*/  @!P3 BRA `(.L_x_3) ;  /* 0x000000000008b947 */ /* 0x000fec0003800000 */
[----:B-12---:R-:W-:Y:S01]  /*0750*/  UCGABAR_ARV ;  /* 0x00000000000079c7 */ /* 0x006fe20008000000 */
[----:B------:R-:W-:Y:S05]  /*0760*/  BRA `(.L_x_4) ;  /* 0x0000000000047947 */ /* 0x000fea0003800000 */
.L_x_3:
[----:B-12---:R-:W-:Y:S01]  /*0770*/  NOP ;  /* 0x0000000000007918 */ /* 0x006fe20000000000 */
.L_x_4:
[----:B------:R-:W1:Y:S01]  /*0780*/  LDC R2, c[0x0][0x65c] ;  /* 0x00019700ff027b82 */ /* 0x000e620000000800 */
[----:B------:R-:W-:Y:S02]  /*0790*/  IMAD.U32 R10, RZ, RZ, UR8 ;  /* 0x00000008ff0a7e24 */ /* 0x000fe4000f8e00ff */
[----:B------:R-:W-:Y:S01]  /*07a0*/  IMAD.MOV.U32 R11, RZ, RZ, RZ ;  /* 0x000000ffff0b7224 */ /* 0x000fe200078e00ff */
[----:B-1----:R-:W-:-:S04]  /*07b0*/  ISETP.NE.AND P1, PT, R2, 0x1, PT ;  /* 0x000000010200780c */ /* 0x002fc80003f25270 */
[----:B------:R-:W-:-:S09]  /*07c0*/  P2R R5, PR, RZ, 0x2 ;  /* 0x00000002ff057803 */ /* 0x000fd20000000000 */
[----:B------:R-:W1:Y:S01]  /*07d0*/  @P1 LDC R17, c[0x0][0x10] ;  /* 0x00000400ff111b82 */ /* 0x000e620000000800 */
[----:B------:R-:W-:Y:S02]  /*07e0*/  @P1 IMAD.MOV.U32 R5, RZ, RZ, RZ ;  /* 0x000000ffff051224 */ /* 0x000fe400078e00ff */
[----:B------:R-:W-:-:S05]  /*07f0*/  @P1 IMAD.MOV.U32 R15, RZ, RZ, RZ ;  /* 0x000000ffff0f1224 */ /* 0x000fca00078e00ff */
[----:B------:R-:W2:Y:S01]  /*0800*/  @!P1 LDC R13, c[0x0][0xc] ;  /* 0x00000300ff0d9b82 */ /* 0x000ea20000000800 */
[----:B0-----:R-:W-:Y:S01]  /*0810*/  ULDC UR4, c[0x0][0xc] ;  /* 0x0000030000047ab9 */ /* 0x001fe20000000800 */
[----:B------:R-:W-:Y:S01]  /*0820*/  ULDC UR5, c[0x0][0x10] ;  /* 0x0000040000057ab9 */ /* 0x000fe20000000800 */
[----:B------:R-:W-:Y:S01]  /*0830*/  ULDC UR6, c[0x0][0x14] ;  /* 0x0000050000067ab9 */ /* 0x000fe20000000800 */
[----:B------:R-:W-:-:S04]  /*0840*/  UIMAD.WIDE.U32 UR4, UR4, UR5, URZ ;  /* 0x00000005040472a5 */ /* 0x000fc8000f8e003f */
[----:B------:R-:W-:Y:S02]  /*0850*/  UIMAD.WIDE.U32 UR38, UR4, UR6, URZ ;  /* 0x00000006042672a5 */ /* 0x000fe4000f8e003f */
[----:B------:R-:W-:-:S04]  /*0860*/  UIMAD UR37, UR5, UR6, URZ ;  /* 0x00000006052572a4 */ /* 0x000fc8000f8e023f */
[----:B------:R-:W-:Y:S01]  /*0870*/  UIADD3 UR37, UR39, UR37, URZ ;  /* 0x0000002527257290 */ /* 0x000fe2000fffe03f */
[----:B-1----:R-:W-:-:S04]  /*0880*/  @P1 IMAD.WIDE.U32 R16, R17, UR8, R4 ;  /* 0x0000000811101c25 */ /* 0x002fc8000f8e0004 */
[----:B------:R-:W-:Y:S02]  /*0890*/  @P1 IMAD.IADD R17, R17, 0x1, R15 ;  /* 0x0000000111111824 */ /* 0x000fe400078e020f */
[----:B--2---:R-:W-:-:S04]  /*08a0*/  @!P1 IMAD.WIDE.U32 R10, R4, R13, R10 ;  /* 0x0000000d040a9225 */ /* 0x004fc800078e000a */
[----:B------:R-:W-:Y:S02]  /*08b0*/  @!P1 IMAD.MOV.U32 R16, RZ, RZ, R10 ;  /* 0x000000ffff109224 */ /* 0x000fe400078e000a */
[----:B------:R-:W-:Y:S01]  /*08c0*/  @!P1 IMAD.MOV.U32 R17, RZ, RZ, R11 ;  /* 0x000000ffff119224 */ /* 0x000fe200078e000b */
[----:B------:R-:W-:Y:S06]  /*08d0*/  @!P3 BRA `(.L_x_5) ;  /* 0x00000000000cb947 */ /* 0x000fec0003800000 */
[----:B------:R-:W-:Y:S01]  /*08e0*/  UCGABAR_WAIT ;  /* 0x0000000000007dc7 */ /* 0x000fe20008000000 */
[----:B------:R-:W-:Y:S01]  /*08f0*/  CCTL.IVALL ;  /* 0x00000000ff00798f */ /* 0x000fe20002000000 */
[----:B------:R-:W-:Y:S05]  /*0900*/  BRA `(.L_x_6) ;  /* 0x0000000000047947 */ /* 0x000fea0003800000 */
.L_x_5:
[----:B------:R-:W-:Y:S06]  /*0910*/  BAR.SYNC.DEFER_BLOCKING 0x0 ;  /* 0x0000000000007b1d */ /* 0x000fec0000010000 */
.L_x_6:
[----:B------:R-:W-:Y:S05]  /*0920*/  @!P2 BRA `(.L_x_7) ;  /* 0x000000680020a947 */ /* 0x000fea0003800000 */
[----:B------:R-:W-:-:S13]  /*0930*/  ISETP.GT.U32.AND P0, PT, R8, 0x1, PT ;  /* 0x000000010800780c */ /* 0x000fda0003f04070 */
[----:B------:R-:W-:Y:S05]  /*0940*/  @P0 EXIT ;  /* 0x000000000000094d */ /* 0x000fea0003800000 */
[----:B------:R-:W-:Y:S01]  /*0950*/  ULDC.64 UR4, c[0x0][0x650] ;  /* 0x0001940000047ab9 */ /* 0x000fe20000000a00 */
[----:B------:R-:W-:Y:S01]  /*0960*/  PRMT R3, RZ, 0x7610, R3 ;  /* 0x00007610ff037816 */ /* 0x000fe20000000003 */
[----:B------:R-:W-:Y:S01]  /*0970*/  IMAD.MOV.U32 R101, RZ, RZ, -0x1 ;  /* 0xffffffffff657424 */ /* 0x000fe200078e00ff */
[----:B------:R-:W-:Y:S01]  /*0980*/  ISETP.GE.U32.AND P0, PT, R16, UR4, PT ;  /* 0x0000000410007c0c */ /* 0x000fe2000bf06070 */
[----:B------:R-:W-:Y:S02]  /*0990*/  IMAD.MOV.U32 R100, RZ, RZ, -0x1 ;  /* 0xffffffffff647424 */ /* 0x000fe400078e00ff */
[----:B------:R-:W-:Y:S01]  /*09a0*/  IMAD.MOV.U32 R99, RZ, RZ, -0x1 ;  /* 0xffffffffff637424 */ /* 0x000fe200078e00ff */
[----:B------:R-:W-:-:S13]  /*09b0*/  ISETP.GE.U32.AND.EX P0, PT, R17, UR5, PT, P0 ;  /* 0x0000000511007c0c */ /* 0x000fda000bf06100 */
[----:B------:R-:W-:Y:S05]  /*09c0*/  @P0 BRA `(.L_x_8) ;  /* 0x0000000400280947 */ /* 0x000fea0003800000 */
[----:B------:R-:W0:Y:S01]  /*09d0*/  LDC.64 R22, c[0x0][0x628] ;  /* 0x00018a00ff167b82 */ /* 0x000e220000000a00 */
[----:B------:R-:W-:Y:S02]  /*09e0*/  IMAD.MOV.U32 R10, RZ, RZ, R16 ;  /* 0x000000ffff0a7224 */ /* 0x000fe400078e0010 */
[----:B------:R-:W-:-:S05]  /*09f0*/  IMAD.MOV.U32 R11, RZ, RZ, R17 ;  /* 0x000000ffff0b7224 */ /* 0x000fca00078e0011 */
[----:B------:R-:W1:Y:S08]  /*0a00*/  LDC R8, c[0x0][0x630] ;  /* 0x00018c00ff087b82 */ /* 0x000e700000000800 */
[----:B------:R-:W2:Y:S01]  /*0a10*/  LDC.64 R24, c[0x0][0x620] ;  /* 0x00018800ff187b82 */ /* 0x000ea20000000a00 */
[----:B0-----:R-:W-:-:S04]  /*0a20*/  ISETP.NE.U32.AND P0, PT, R22, RZ, PT ;  /* 0x000000ff1600720c */ /* 0x001fc80003f05070 */
[----:B------:R-:W-:-:S13]  /*0a30*/  ISETP.NE.AND.EX P0, PT, R23, RZ, PT, P0 ;  /* 0x000000ff1700720c */ /* 0x000fda0003f05300 */
[----:B-12---:R-:W-:Y:S05]  /*0a40*/  @!P0 BRA `(.L_x_9) ;  /* 0x0000000000288947 */ /* 0x006fea0003800000 */
[----:B------:R-:W0:Y:S02]  /*0a50*/  LDC R3, c[0x0][0x634] ;  /* 0x00018d00ff037b82 */ /* 0x000e240000000800 */
[----:B0-----:R-:W-:-:S05]  /*0a60*/  IADD3 R3, P0, R16, R3, RZ ;  /* 0x0000000310037210 */ /* 0x001fca0007f1e0ff */
[----:B------:R-:W-:-:S04]  /*0a70*/  IMAD.X R21, RZ, RZ, R17, P0 ;  /* 0x000000ffff157224 */ /* 0x000fc800000e0611 */
[----:B------:R-:W-:-:S04]  /*0a80*/  IMAD.WIDE.U32 R10, R21, R22, RZ ;  /* 0x00000016150a7225 */ /* 0x000fc800078e00ff */
[----:B------:R-:W-:-:S04]  /*0a90*/  IMAD.WIDE.U32 R12, P0, R3, R23, R10 ;  /* 0x00000017030c7225 */ /* 0x000fc8000780000a */
[----:B------:R-:W-:-:S04]  /*0aa0*/  IMAD.WIDE.U32 R10, R3, R22, RZ ;  /* 0x00000016030a7225 */ /* 0x000fc800078e00ff */
[----:B------:R-:W-:Y:S01]  /*0ab0*/  IMAD.X R15, RZ, RZ, RZ, P0 ;  /* 0x000000ffff0f7224 */ /* 0x000fe200000e06ff */
[----:B------:R-:W-:Y:S01]  /*0ac0*/  IADD3 RZ, P0, R11, R12, RZ ;  /* 0x0000000c0bff7210 */ /* 0x000fe20007f1e0ff */
[----:B------:R-:W-:-:S04]  /*0ad0*/  IMAD.MOV.U32 R14, RZ, RZ, R13 ;  /* 0x000000ffff0e7224 */ /* 0x000fc800078e000d */
[----:B------:R-:W-:-:S08]  /*0ae0*/  IMAD.WIDE.U32.X R10, R21, R23, R14, P0 ;  /* 0x00000017150a7225 */ /* 0x000fd000000e040e */
.L_x_9:
[----:B------:R-:W0:Y:S01]  /*0af0*/  LDC.64 R28, c[0x0][0x640] ;  /* 0x00019000ff1c7b82 */ /* 0x000e220000000a00 */
[-CC-:B------:R-:W-:Y:S01]  /*0b00*/  SHF.R.U64 R99, R10, R8.reuse, R11.reuse ;  /* 0x000000080a637219 */ /* 0x180fe2000000120b */
[----:B------:R-:W-:Y:S01]  /*0b10*/  IMAD.MOV.U32 R23, RZ, RZ, 0x1 ;  /* 0x00000001ff177424 */ /* 0x000fe200078e00ff */
[----:B------:R-:W-:Y:S02]  /*0b20*/  SHF.R.U32.HI R3, RZ, R8, R11 ;  /* 0x00000008ff037219 */ /* 0x000fe4000001160b */
[----:B------:R-:W-:-:S03]  /*0b30*/  IADD3 R5, P0, RZ, -R99, RZ ;  /* 0x80000063ff057210 */ /* 0x000fc60007f1e0ff */
[----:B------:R-:W1:Y:S02]  /*0b40*/  LDC R12, c[0x0][0x618] ;  /* 0x00018600ff0c7b82 */ /* 0x000e640000000800 */
[----:B------:R-:W-:Y:S02]  /*0b50*/  IMAD.X R3, RZ, RZ, ~R3, P0 ;  /* 0x000000ffff037224 */ /* 0x000fe400000e0e03 */
[----:B------:R-:W-:-:S04]  /*0b60*/  IMAD.WIDE.U32 R10, R5, R24, R16 ;  /* 0x00000018050a7225 */ /* 0x000fc800078e0010 */
[----:B------:R-:W2:Y:S01]  /*0b70*/  LDC R22, c[0x0][0x608] ;  /* 0x00018200ff167b82 */ /* 0x000ea20000000800 */
[----:B------:R-:W-:Y:S02]  /*0b80*/  IMAD R8, R3, R24, RZ ;  /* 0x0000001803087224 */ /* 0x000fe400078e02ff */
[----:B------:R-:W-:Y:S02]  /*0b90*/  IMAD.MOV.U32 R3, RZ, RZ, -0x1 ;  /* 0xffffffffff037424 */ /* 0x000fe400078e00ff */
[----:B------:R-:W-:-:S03]  /*0ba0*/  IMAD R5, R5, R25, R8 ;  /* 0x0000001905057224 */ /* 0x000fc600078e0208 */
[----:B------:R-:W3:Y:S01]  /*0bb0*/  LDC R26, c[0x0][0x658] ;  /* 0x00019600ff1a7b82 */ /* 0x000ee20000000800 */
[----:B------:R-:W-:Y:S01]  /*0bc0*/  IMAD.IADD R5, R11, 0x1, R5 ;  /* 0x000000010b057824 */ /* 0x000fe200078e0205 */
[----:B0-----:R-:W-:-:S04]  /*0bd0*/  ISETP.NE.U32.AND P0, PT, R28, RZ, PT ;  /* 0x000000ff1c00720c */ /* 0x001fc80003f05070 */
[----:B------:R-:W-:Y:S02]  /*0be0*/  ISETP.NE.AND.EX P0, PT, R29, RZ, PT, P0 ;  /* 0x000000ff1d00720c */ /* 0x000fe40003f05300 */
[----:B------:R-:W0:Y:S01]  /*0bf0*/  LDC R24, c[0x0][0x600] ;  /* 0x00018000ff187b82 */ /* 0x000e220000000800 */
[-CC-:B-1----:R-:W-:Y:S02]  /*0c00*/  SHF.R.U64 R14, R10, R12.reuse, R5.reuse ;  /* 0x0000000c0a0e7219 */ /* 0x182fe40000001205 */
[----:B------:R-:W-:-:S05]  /*0c10*/  SHF.R.U32.HI R5, RZ, R12, R5 ;  /* 0x0000000cff057219 */ /* 0x000fca0000011605 */
[----:B------:R-:W1:Y:S01]  /*0c20*/  LDC R15, c[0x0][0x648] ;  /* 0x00019200ff0f7b82 */ /* 0x000e620000000800 */
[-CC-:B--2---:R-:W-:Y:S02]  /*0c30*/  SHF.R.U64 R27, R14, R22.reuse, R5.reuse ;  /* 0x000000160e1b7219 */ /* 0x184fe40000001205 */
[----:B------:R-:W-:Y:S01]  /*0c40*/  SHF.R.U32.HI R5, RZ, R22, R5 ;  /* 0x00000016ff057219 */ /* 0x000fe20000011605 */
[----:B------:R-:W-:-:S04]  /*0c50*/  IMAD R22, R9, R20, R4 ;  /* 0x0000001409167224 */ /* 0x000fc800078e0204 */
[----:B------:R-:W2:Y:S01]  /*0c60*/  LDC R21, c[0x0][0x638] ;  /* 0x00018e00ff157b82 */ /* 0x000ea20000000800 */
[-CC-:B---3--:R-:W-:Y:S02]  /*0c70*/  SHF.R.U64 R20, R27, R26.reuse, R5.reuse ;  /* 0x0000001a1b147219 */ /* 0x188fe40000001205 */
[-C--:B------:R-:W-:Y:S02]  /*0c80*/  SHF.L.U32 R3, R3, R26.reuse, RZ ;  /* 0x0000001a03037219 */ /* 0x080fe400000006ff */
[----:B------:R-:W-:Y:S01]  /*0c90*/  SHF.R.U32.HI R5, RZ, R26, R5 ;  /* 0x0000001aff057219 */ /* 0x000fe20000011605 */
[----:B------:R-:W-:Y:S01]  /*0ca0*/  IMAD.MOV.U32 R4, RZ, RZ, R20 ;  /* 0x000000ffff047224 */ /* 0x000fe200078e0014 */
[----:B------:R-:W-:Y:S01]  /*0cb0*/  LOP3.LUT R12, RZ, R3, RZ, 0x33, !PT ;  /* 0x00000003ff0c7212 */ /* 0x000fe200078e33ff */
[----:B------:R-:W3:Y:S01]  /*0cc0*/  LDC R25, c[0x0][0x610] ;  /* 0x00018400ff197b82 */ /* 0x000ee20000000800 */
[----:B------:R-:W-:Y:S05]  /*0cd0*/  @!P0 BRA `(.L_x_10) ;  /* 0x0000000000288947 */ /* 0x000fea0003800000 */
[----:B------:R-:W4:Y:S02]  /*0ce0*/  LDC R3, c[0x0][0x64c] ;  /* 0x00019300ff037b82 */ /* 0x000f240000000800 */
[----:B----4-:R-:W-:-:S05]  /*0cf0*/  IADD3 R3, P0, R20, R3, RZ ;  /* 0x0000000314037210 */ /* 0x010fca0007f1e0ff */
        /* <DEDUP_REMOVED lines=8> */
.L_x_10:
[----:B-1----:R-:W-:Y:S01]  /*0d80*/  SHF.R.U64 R4, R4, R15, R5 ;  /* 0x0000000f04047219 */ /* 0x002fe20000001205 */
[----:B0-----:R-:W-:Y:S01]  /*0d90*/  VIADD R5, R24, 0xffffffff ;  /* 0xffffffff18057836 */ /* 0x001fe20000000000 */
[----:B------:R-:W-:Y:S02]  /*0da0*/  SHF.L.U32 R3, R23, R26, RZ ;  /* 0x0000001a17037219 */ /* 0x000fe400000006ff */
[----:B------:R-:W-:Y:S01]  /*0db0*/  LOP3.LUT R12, R27, R12, RZ, 0xc0, !PT ;  /* 0x0000000c1b0c7212 */ /* 0x000fe200078ec0ff */
[----:B------:R-:W-:Y:S01]  /*0dc0*/  IMAD.MOV R8, RZ, RZ, -R4 ;  /* 0x000000ffff087224 */ /* 0x000fe200078e0a04 */
[----:B------:R-:W-:-:S03]  /*0dd0*/  SEL R7, R7, R22, !P1 ;  /* 0x0000001607077207 */ /* 0x000fc60004800000 */
[----:B------:R-:W-:Y:S01]  /*0de0*/  IMAD R12, R3, R4, R12 ;  /* 0x00000004030c7224 */ /* 0x000fe200078e020c */
[----:B------:R-:W-:Y:S01]  /*0df0*/  LOP3.LUT R4, R14, R5, RZ, 0xc0, !PT ;  /* 0x000000050e047212 */ /* 0x000fe200078ec0ff */
[----:B--2---:R-:W-:Y:S02]  /*0e00*/  IMAD R3, R8, R21, R20 ;  /* 0x0000001508037224 */ /* 0x004fe400078e0214 */
[----:B---3--:R-:W-:Y:S02]  /*0e10*/  IMAD R7, R12, R25, R7 ;  /* 0x000000190c077224 */ /* 0x008fe400078e0207 */
[----:B------:R-:W-:Y:S02]  /*0e20*/  IMAD.MOV.U32 R5, RZ, RZ, 0x1 ;  /* 0x00000001ff057424 */ /* 0x000fe400078e00ff */
[----:B------:R-:W-:-:S03]  /*0e30*/  IMAD R4, R3, R24, R4 ;  /* 0x0000001803047224 */ /* 0x000fc600078e0204 */
[----:B------:R-:W-:Y:S02]  /*0e40*/  PRMT R3, R5, 0x7610, R3 ;  /* 0x0000761005037816 */ /* 0x000fe40000000003 */
[----:B------:R-:W-:Y:S02]  /*0e50*/  SEL R100, R4, R7, !P1 ;  /* 0x0000000704647207 */ /* 0x000fe40004800000 */
[----:B------:R-:W-:-:S07]  /*0e60*/  SEL R101, R7, R4, !P1 ;  /* 0x0000000407657207 */ /* 0x000fce0004800000 */
.L_x_8:
[----:B------:R-:W-:-:S08]  /*0e70*/  NOP ;  /* 0x0000000000007918 */ /* 0x000fd00000000000 */
[----:B------:R-:W0:Y:S02]  /*0e80*/  USETMAXREG.TRY_ALLOC.CTAPOOL UP0, 0xe8 ;  /* 0x000000e8000079c8 */ /* 0x000e240008000600 */
[----:B0-----:R-:W-:-:S13]  /*0e90*/  PLOP3.LUT P0, PT, PT, PT, UP0, 0x80, 0x0 ;  /* 0x000000000000781c */ /* 0x001fda0003f0f008 */
[----:B------:R-:W-:Y:S05]  /*0ea0*/  @!P0 BRA `(.L_x_8) ;  /* 0xfffffffc00f08947 */ /* 0x000fea000383ffff */
[----:B------:R-:W-:Y:S01]  /*0eb0*/  ULDC.64 UR4, c[0x0][0x598] ;  /* 0x0001660000047ab9 */ /* 0x000fe20000000a00 */
[----:B------:R-:W-:Y:S01]  /*0ec0*/  ULDC.64 UR40, c[0x0][0x208] ;  /* 0x0000820000287ab9 */ /* 0x000fe20000000a00 */
[----:B------:R-:W-:-:S04]  /*0ed0*/  ISETP.NE.U32.AND P0, PT, RZ, UR4, PT ;  /* 0x00000004ff007c0c */ /* 0x000fc8000bf05070 */
[----:B------:R-:W-:-:S13]  /*0ee0*/  ISETP.NE.AND.EX P0, PT, RZ, UR5, PT, P0 ;  /* 0x00000005ff007c0c */ /* 0x000fda000bf05300 */
[----:B------:R-:W-:Y:S05]  /*0ef0*/  @!P0 BRA `(.L_x_11) ;  /* 0x00000000001c8947 */ /* 0x000fea0003800000 */
[----:B------:R-:W0:Y:S02]  /*0f00*/  LDC.64 R4, c[0x0][0x598] ;  /* 0x00016600ff047b82 */ /* 0x000e240000000a00 */
[----:B0-----:R-:W2:Y:S02]  /*0f10*/  LDG.E.64 R4, desc[UR40][R4.64] ;  /* 0x0000002804047981 */ /* 0x001ea4000c1e1b00 */
[----:B--2---:R-:W-:-:S04]  /*0f20*/  ISETP.NE.U32.AND P0, PT, R4, RZ, PT ;  /* 0x000000ff0400720c */ /* 0x004fc80003f05070 */
[----:B------:R-:W-:-:S13]  /*0f30*/  ISETP.NE.AND.EX P0, PT, R5, RZ, PT, P0 ;  /* 0x000000ff0500720c */ /* 0x000fda0003f05300 */
[----:B------:R-:W-:Y:S05]  /*0f40*/  @!P0 BRA `(.L_x_11) ;  /* 0x0000000000088947 */ /* 0x000fea0003800000 */
[----:B------:R0:W5:Y:S01]  /*0f50*/  LD.E R88, desc[UR40][R4.64] ;  /* 0x0000002804587980 */ /* 0x000162000c101900 */
[----:B------:R-:W-:Y:S05]  /*0f60*/  BRA `(.L_x_12) ;  /* 0x0000000000247947 */ /* 0x000fea0003800000 */
.L_x_11:
[----:B------:R-:W-:Y:S02]  /*0f70*/  ULDC.64 UR4, c[0x0][0x588] ;  /* 0x0001620000047ab9 */ /* 0x000fe40000000a00 */
[----:B------:R-:W-:-:S04]  /*0f80*/  ISETP.NE.U32.AND P0, PT, RZ, UR4, PT ;  /* 0x00000004ff007c0c */ /* 0x000fc8000bf05070 */
[----:B------:R-:W-:-:S13]  /*0f90*/  ISETP.NE.AND.EX P0, PT, RZ, UR5, PT, P0 ;  /* 0x00000005ff007c0c */ /* 0x000fda000bf05300 */
[----:B------:R-:W-:Y:S05]  /*0fa0*/  @!P0 BRA `(.L_x_13) ;  /* 0x00000000000c8947 */ /* 0x000fea0003800000 */
[----:B------:R-:W0:Y:S02]  /*0fb0*/  LDC.64 R88, c[0x0][0x588] ;  /* 0x00016200ff587b82 */ /* 0x000e240000000a00 */
[----:B0-----:R1:W5:Y:S01]  /*0fc0*/  LDG.E R88, desc[UR40][R88.64] ;  /* 0x0000002858587981 */ /* 0x001362000c1e1900 */
[----:B------:R-:W-:Y:S05]  /*0fd0*/  BRA `(.L_x_12) ;  /* 0x0000000000087947 */ /* 0x000fea0003800000 */
.L_x_13:
[----:B------:R-:W-:Y:S02]  /*0fe0*/  ULDC UR4, c[0x0][0x580] ;  /* 0x0001600000047ab9 */ /* 0x000fe40000000800 */
[----:B------:R-:W-:-:S07]  /*0ff0*/  IMAD.U32 R88, RZ, RZ, UR4 ;  /* 0x00000004ff587e24 */ /* 0x000fce000f8e00ff */
.L_x_12:
[----:B------:R-:W-:Y:S02]  /*1000*/  ULDC.64 UR4, c[0x0][0x5a0] ;  /* 0x0001680000047ab9 */ /* 0x000fe40000000a00 */
[----:B------:R-:W-:-:S04]  /*1010*/  ISETP.NE.U32.AND P0, PT, RZ, UR4, PT ;  /* 0x00000004ff007c0c */ /* 0x000fc8000bf05070 */
[----:B------:R-:W-:-:S13]  /*1020*/  ISETP.NE.AND.EX P0, PT, RZ, UR5, PT, P0 ;  /* 0x00000005ff007c0c */ /* 0x000fda000bf05300 */
[----:B------:R-:W-:Y:S05]  /*1030*/  @!P0 BRA `(.L_x_14) ;  /* 0x00000000001c8947 */ /* 0x000fea0003800000 */
[----:B0-----:R-:W0:Y:S02]  /*1040*/  LDC.64 R4, c[0x0][0x5a0] ;  /* 0x00016800ff047b82 */ /* 0x001e240000000a00 */
[----:B0-----:R-:W2:Y:S02]  /*1050*/  LDG.E.64 R4, desc[UR40][R4.64] ;  /* 0x0000002804047981 */ /* 0x001ea4000c1e1b00 */
[----:B--2---:R-:W-:-:S04]  /*1060*/  ISETP.NE.U32.AND P0, PT, R4, RZ, PT ;  /* 0x000000ff0400720c */ /* 0x004fc80003f05070 */
[----:B------:R-:W-:-:S13]  /*1070*/  ISETP.NE.AND.EX P0, PT, R5, RZ, PT, P0 ;  /* 0x000000ff0500720c */ /* 0x000fda0003f05300 */
[----:B------:R-:W-:Y:S05]  /*1080*/  @!P0 BRA `(.L_x_14) ;  /* 0x0000000000088947 */ /* 0x000fea0003800000 */
[----:B-1----:R0:W5:Y:S01]  /*1090*/  LD.E R89, desc[UR40][R4.64] ;  /* 0x0000002804597980 */ /* 0x002162000c101900 */
[----:B------:R-:W-:Y:S05]  /*10a0*/  BRA `(.L_x_15) ;  /* 0x0000000000247947 */ /* 0x000fea0003800000 */
.L_x_14:
[----:B------:R-:W-:Y:S02]  /*10b0*/  ULDC.64 UR4, c[0x0][0x590] ;  /* 0x0001640000047ab9 */ /* 0x000fe40000000a00 */
[----:B------:R-:W-:-:S04]  /*10c0*/  ISETP.NE.U32.AND P0, PT, RZ, UR4, PT ;  /* 0x00000004ff007c0c */ /* 0x000fc8000bf05070 */
[----:B------:R-:W-:-:S13]  /*10d0*/  ISETP.NE.AND.EX P0, PT, RZ, UR5, PT, P0 ;  /* 0x00000005ff007c0c */ /* 0x000fda000bf05300 */
[----:B------:R-:W-:Y:S05]  /*10e0*/  @!P0 BRA `(.L_x_16) ;  /* 0x00000000000c8947 */ /* 0x000fea0003800000 */
[----:B0-----:R-:W1:Y:S02]  /*10f0*/  LDC.64 R4, c[0x0][0x590] ;  /* 0x00016400ff047b82 */ /* 0x001e640000000a00 */
[----:B-1----:R1:W5:Y:S01]  /*1100*/  LDG.E R89, desc[UR40][R4.64] ;  /* 0x0000002804597981 */ /* 0x002362000c1e1900 */
[----:B------:R-:W-:Y:S05]  /*1110*/  BRA `(.L_x_15) ;  /* 0x0000000000087947 */ /* 0x000fea0003800000 */
.L_x_16:
[----:B------:R-:W-:Y:S02]  /*1120*/  ULDC UR4, c[0x0][0x584] ;  /* 0x0001610000047ab9 */ /* 0x000fe40000000800 */
[----:B-1----:R-:W-:-:S07]  /*1130*/  IMAD.U32 R89, RZ, RZ, UR4 ;  /* 0x00000004ff597e24 */ /* 0x002fce000f8e00ff */
.L_x_15:
[----:B------:R-:W-:-:S13]  /*1140*/  LOP3.LUT P0, RZ, R3, 0xff, RZ, 0xc0, !PT ;  /* 0x000000ff03ff7812 */ /* 0x000fda000780c0ff */
[----:B------:R-:W-:Y:S05]  /*1150*/  @!P0 EXIT ;  /* 0x000000000000894d */ /* 0x000fea0003800000 */
[----:B------:R-:W2:Y:S01]  /*1160*/  LDC R92, c[0x0][0x658] ;  /* 0x00019600ff5c7b82 */ /* 0x000ea20000000800 */
[----:B------:R-:W-:Y:S01]  /*1170*/  ULDC.64 UR6, c[0x0][0x288] ;  /* 0x0000a20000067ab9 */ /* 0x000fe20000000a00 */
[----:B------:R-:W-:Y:S01]  /*1180*/  LOP3.LUT R6, R6, 0x1, RZ, 0xc0, !PT ;  /* 0x0000000106067812 */ /* 0x000fe200078ec0ff */
[----:B------:R-:W-:Y:S01]  /*1190*/  UIADD3 UR4, UR7, 0x7f, URZ ;  /* 0x0000007f07047890 */ /* 0x000fe2000fffe03f */
[----:B------:R-:W-:Y:S01]  /*11a0*/  SHF.R.U32.HI R3, RZ, 0x2, R94 ;  /* 0x00000002ff037819 */ /* 0x000fe2000001165e */
[----:B01----:R-:W-:Y:S01]  /*11b0*/  IMAD.MOV.U32 R5, RZ, RZ, -0x1 ;  /* 0xffffffffff057424 */ /* 0x003fe200078e00ff */
[----:B------:R-:W-:Y:S01]  /*11c0*/  SHF.R.U32.HI R0, RZ, 0x1, R0 ;  /* 0x00000001ff007819 */ /* 0x000fe20000011600 */
[----:B------:R-:W-:Y:S01]  /*11d0*/  USHF.R.S32.HI UR5, URZ, 0x1f, UR4 ;  /* 0x0000001f3f057899 */ /* 0x000fe20008011404 */
[----:B------:R-:W0:Y:S01]  /*11e0*/  LDC.64 R90, c[0x0][0x5c8] ;  /* 0x00017200ff5a7b82 */ /* 0x000e220000000a00 */
[----:B------:R-:W-:Y:S01]  /*11f0*/  IMAD.SHL.U32 R22, R6, 0x40, RZ ;  /* 0x0000004006167824 */ /* 0x000fe200078e00ff */
[----:B------:R-:W-:Y:S01]  /*1200*/  LOP3.LUT R3, R3, 0x7, RZ, 0xc0, !PT ;  /* 0x0000000703037812 */ /* 0x000fe200078ec0ff */
[----:B------:R-:W-:Y:S01]  /*1210*/  ULEA.HI UR5, UR5, UR4, URZ, 0x7 ;  /* 0x0000000405057291 */ /* 0x000fe2000f8f383f */
[----:B------:R-:W-:Y:S01]  /*1220*/  LOP3.LUT R0, R0, 0x30, RZ, 0xc0, !PT ;  /* 0x0000003000007812 */ /* 0x000fe200078ec0ff */
[----:B------:R-:W-:Y:S01]  /*1230*/  IMAD.MOV.U32 R7, RZ, RZ, 0x1 ;  /* 0x00000001ff077424 */ /* 0x000fe200078e00ff */
[--C-:B------:R-:W-:Y:S01]  /*1240*/  LOP3.LUT R22, R22, 0x40, R3.reuse, 0xe2, !PT ;  /* 0x0000004016167812 */ /* 0x100fe200078ee203 */
[----:B------:R-:W-:Y:S01]  /*1250*/  USHF.R.S32.HI UR43, URZ, 0x7, UR5 ;  /* 0x000000073f2b7899 */ /* 0x000fe20008011405 */
[----:B------:R-:W1:Y:S01]  /*1260*/  LDC R96, c[0x0][0x600] ;  /* 0x00018000ff607b82 */ /* 0x000e620000000800 */
[----:B------:R-:W-:Y:S01]  /*1270*/  IADD3 R3, RZ, -R0, -R3 ;  /* 0x80000000ff037210 */ /* 0x000fe20007ffe803 */
[----:B------:R-:W-:Y:S01]  /*1280*/  IMAD.U32 R4, RZ, RZ, UR6 ;  /* 0x00000006ff047e24 */ /* 0x000fe2000f8e00ff */
[C---:B------:R-:W-:Y:S01]  /*1290*/  LOP3.LUT R93, R94.reuse, 0x3, RZ, 0xc0, !PT ;  /* 0x000000035e5d7812 */ /* 0x040fe200078ec0ff */
[----:B------:R-:W-:Y:S01]  /*12a0*/  UISETP.LT.AND UP0, UPT, UR43, 0x1, UPT ;  /* 0x000000012b00788c */ /* 0x000fe2000bf01270 */
[----:B------:R-:W-:Y:S01]  /*12b0*/  LOP3.LUT R95, R94, 0x80, RZ, 0xc0, !PT ;  /* 0x000000805e5f7812 */ /* 0x000fe200078ec0ff */
[----:B------:R-:W-:Y:S01]  /*12c0*/  IMAD R3, R6, -0x40, R3 ;  /* 0xffffffc006037824 */ /* 0x000fe200078e0203 */
[----:B------:R-:W-:Y:S01]  /*12d0*/  ULDC UR4, c[0x0][0x284] ;  /* 0x0000a10000047ab9 */ /* 0x000fe20000000800 */
[----:B--2---:R-:W-:Y:S01]  /*12e0*/  SHF.L.U32 R5, R5, R92, RZ ;  /* 0x0000005c05057219 */ /* 0x004fe200000006ff */
[----:B------:R-:W-:Y:S01]  /*12f0*/  USEL UR44, UR43, 0x1, UP0 ;  /* 0x000000012b2c7887 */ /* 0x000fe20008000000 */
[----:B------:R-:W-:Y:S01]  /*1300*/  IMAD R93, R93, -0x2, R4 ;  /* 0xfffffffe5d5d7824 */ /* 0x000fe200078e0204 */
[----:B------:R-:W-:Y:S01]  /*1310*/  LOP3.LUT R22, R22, R0, RZ, 0xfc, !PT ;  /* 0x0000000016167212 */ /* 0x000fe200078efcff */
[----:B------:R-:W-:Y:S01]  /*1320*/  IMAD.SHL.U32 R94, R94, 0x2, RZ ;  /* 0x000000025e5e7824 */ /* 0x000fe200078e00ff */
[----:B------:R-:W-:Y:S01]  /*1330*/  SHF.L.U32 R92, R7, R92, RZ ;  /* 0x0000005c075c7219 */ /* 0x000fe200000006ff */
[----:B------:R-:W-:Y:S01]  /*1340*/  VIADD R98, R3, UR4 ;  /* 0x0000000403627c36 */ /* 0x000fe20008000000 */
[----:B------:R-:W-:Y:S01]  /*1350*/  LOP3.LUT R103, R18, 0x1, RZ, 0xfc, !PT ;  /* 0x0000000112677812 */ /* 0x000fe200078efcff */
[----:B------:R-:W-:Y:S01]  /*1360*/  IMAD.MOV.U32 R23, RZ, RZ, RZ ;  /* 0x000000ffff177224 */ /* 0x000fe200078e00ff */
[C---:B0-----:R-:W-:Y:S01]  /*1370*/  SHF.L.U64.HI R91, R90.reuse, 0x3, R91 ;  /* 0x000000035a5b7819 */ /* 0x041fe2000001025b */
[----:B------:R-:W-:Y:S01]  /*1380*/  IMAD.SHL.U32 R90, R90, 0x8, RZ ;  /* 0x000000085a5a7824 */ /* 0x000fe200078e00ff */
[----:B------:R-:W-:Y:S01]  /*1390*/  SHF.R.U32.HI R95, RZ, 0x7, R95 ;  /* 0x00000007ff5f7819 */ /* 0x000fe2000001165f */
[----:B------:R-:W-:Y:S01]  /*13a0*/  UIADD3 UR44, UR43, -UR44, URZ ;  /* 0x8000002c2b2c7290 */ /* 0x000fe2000fffe03f */
[----:B------:R-:W-:Y:S01]  /*13b0*/  LOP3.LUT R97, RZ, R5, RZ, 0x33, !PT ;  /* 0x00000005ff617212 */ /* 0x000fe200078e33ff */
[----:B------:R-:W-:Y:S01]  /*13c0*/  UMOV UR36, URZ ;  /* 0x0000003f00247c82 */ /* 0x000fe20008000000 */
[----:B------:R-:W-:Y:S01]  /*13d0*/  UMOV UR42, URZ ;  /* 0x0000003f002a7c82 */ /* 0x000fe20008000000 */
[----:B-1----:R-:W-:-:S08]  /*13e0*/  VIADD R96, R96, 0xffffffff ;  /* 0xffffffff60607836 */ /* 0x002fd00000000000 */
.L_x_162:
[----:B0-----:R-:W0:Y:S01]  /*13f0*/  SHFL.IDX PT, R0, R95, RZ, 0x1f ;  /* 0x00001fff5f007589 */ /* 0x001e2200000e0000 */
[----:B-1----:R-:W1:Y:S01]  /*1400*/  S2UR UR7, SR_CgaCtaId ;  /* 0x00000000000779c3 */ /* 0x002e620000008800 */
[----:B------:R-:W-:Y:S01]  /*1410*/  UMOV UR6, 0x400 ;  /* 0x0000040000067882 */ /* 0x000fe20000000000 */
[----:B0-----:R-:W-:Y:S01]  /*1420*/  R2UR UR4, R0 ;  /* 0x00000000000472ca */ /* 0x001fe200000e0000 */
[----:B-1----:R-:W-:-:S12]  /*1430*/  ULEA UR6, UR7, UR6, 0x18 ;  /* 0x0000000607067291 */ /* 0x002fd8000f8ec03f */
[----:B------:R-:W-:-:S04]  /*1440*/  ULEA.HI UR5, UR4, UR4, URZ, 0x1 ;  /* 0x0000000404057291 */ /* 0x000fc8000f8f083f */
[----:B------:R-:W-:-:S04]  /*1450*/  ULOP3.LUT UR5, UR5, 0x7fffe, URZ, 0xc0, !UPT ;  /* 0x0007fffe05057892 */ /* 0x000fc8000f8ec03f */
[----:B------:R-:W-:-:S03]  /*1460*/  UIADD3 UR5, UR4, -UR5, URZ ;  /* 0x8000000504057290 */ /* 0x000fc6000fffe03f */
[----:B------:R-:W-:Y:S01]  /*1470*/  ULDC UR4, c[0x0][0x28c] ;  /* 0x0000a30000047ab9 */ /* 0x000fe20000000800 */
[----:B------:R-:W-:Y:S01]  /*1480*/  ULEA UR5, UR5, UR6, 0xd ;  /* 0x0000000605057291 */ /* 0x000fe2000f8e683f */
[----:B------:R-:W-:-:S03]  /*1490*/  ISETP.LT.AND P0, PT, RZ, UR4, PT ;  /* 0x00000004ff007c0c */ /* 0x000fc6000bf01270 */
[----:B------:R-:W-:-:S04]  /*14a0*/  UIADD3 UR5, UR5, 0x100, URZ ;  /* 0x0000010005057890 */ /* 0x000fc8000fffe03f */
[----:B------:R-:W-:-:S04]  /*14b0*/  USHF.R.U32.HI UR5, URZ, 0x4, UR5 ;  /* 0x000000043f057899 */ /* 0x000fc80008011605 */
[----:B------:R-:W-:-:S04]  /*14c0*/  ULOP3.LUT UR5, UR5, 0x3fff, URZ, 0xc0, !UPT ;  /* 0x00003fff05057892 */ /* 0x000fc8000f8ec03f */
[----:B------:R-:W-:Y:S01]  /*14d0*/  ULOP3.LUT UR45, UR5, 0x10000, URZ, 0xfc, !UPT ;  /* 0x00010000052d7892 */ /* 0x000fe2000f8efc3f */
[----:B---345:R-:W-:Y:S11]  /*14e0*/  @P0 BRA `(.L_x_17) ;  /* 0x0000000000400947 */ /* 0x038ff60003800000 */
[----:B------:R-:W-:Y:S01]  /*14f0*/  MOV R0, 0x0 ;  /* 0x0000000000007802 */ /* 0x000fe20000000f00 */
[----:B------:R-:W-:Y:S01]  /*1500*/  ULDC.64 UR4, c[0x4][0x68] ;  /* 0x01001a0000047ab9 */ /* 0x000fe20000000a00 */
[----:B------:R-:W-:Y:S01]  /*1510*/  ULDC.64 UR6, c[0x4][0x8] ;  /* 0x0100020000067ab9 */ /* 0x000fe20000000a00 */
[----:B------:R-:W-:Y:S01]  /*1520*/  IMAD.U32 R4, RZ, RZ, UR4 ;  /* 0x00000004ff047e24 */ /* 0x000fe2000f8e00ff */
[----:B------:R0:W1:Y:S01]  /*1530*/  LDC.64 R14, c[0x4][R0] ;  /* 0x01000000000e7b82 */ /* 0x0000620000000a00 */
[----:B------:R-:W-:Y:S01]  /*1540*/  IMAD.U32 R5, RZ, RZ, UR5 ;  /* 0x00000005ff057e24 */ /* 0x000fe2000f8e00ff */
[----:B------:R-:W-:Y:S01]  /*1550*/  ULDC.64 UR4, c[0x4][0x70] ;  /* 0x01001c0000047ab9 */ /* 0x000fe20000000a00 */
[----:B------:R-:W-:Y:S02]  /*1560*/  IMAD.U32 R10, RZ, RZ, UR6 ;  /* 0x00000006ff0a7e24 */ /* 0x000fe4000f8e00ff */
[----:B------:R-:W-:Y:S02]  /*1570*/  IMAD.U32 R6, RZ, RZ, UR4 ;  /* 0x00000004ff067e24 */ /* 0x000fe4000f8e00ff */
[----:B------:R-:W-:-:S02]  /*1580*/  IMAD.U32 R7, RZ, RZ, UR5 ;  /* 0x00000005ff077e24 */ /* 0x000fc4000f8e00ff */
[----:B------:R-:W-:Y:S02]  /*1590*/  IMAD.U32 R11, RZ, RZ, UR7 ;  /* 0x00000007ff0b7e24 */ /* 0x000fe4000f8e00ff */
[----:B------:R-:W-:Y:S02]  /*15a0*/  IMAD.MOV.U32 R8, RZ, RZ, 0x1e1 ;  /* 0x000001e1ff087424 */ /* 0x000fe400078e00ff */
[----:B------:R-:W-:Y:S02]  /*15b0*/  IMAD.MOV.U32 R12, RZ, RZ, 0x1 ;  /* 0x00000001ff0c7424 */ /* 0x000fe400078e00ff */
[----:B0-----:R-:W-:-:S07]  /*15c0*/  IMAD.MOV.U32 R13, RZ, RZ, RZ ;  /* 0x000000ffff0d7224 */ /* 0x001fce00078e00ff */
[----:B------:R-:W-:-:S07]  /*15d0*/  LEPC R20, `(.L_x_17) ;  /* 0x000000001014794e */ /* 0x000fce0000000000 */
[----:B-1---5:R-:W-:Y:S05]  /*15e0*/  CALL.ABS.NOINC R14 ;  /* 0x000000000e007343 */ /* 0x022fea0003c00000 */
.L_x_17:
[----:B------:R-:W-:-:S13]  /*15f0*/  ISETP.NE.AND P0, PT, R103, 0x3, PT ;  /* 0x000000036700780c */ /* 0x000fda0003f05270 */
[----:B------:R-:W-:Y:S05]  /*1600*/  @!P0 BRA `(.L_x_18) ;  /* 0x0000000000048947 */ /* 0x000fea0003800000 */
[----:B------:R-:W-:Y:S01]  /*1610*/  BPT.TRAP 0x1 ;  /* 0x000000040000795c */ /* 0x000fe20000300000 */
.L_x_18:
[----:B------:R-:W0:Y:S01]  /*1620*/  S2UR UR5, SR_CgaCtaId ;  /* 0x00000000000579c3 */ /* 0x000e220000008800 */
[----:B------:R-:W-:Y:S01]  /*1630*/  UMOV UR4, 0x400 ;  /* 0x0000040000047882 */ /* 0x000fe20000000000 */
[----:B------:R-:W-:Y:S02]  /*1640*/  IMAD.U32 R0, RZ, RZ, UR36 ;  /* 0x00000024ff007e24 */ /* 0x000fe4000f8e00ff */
[----:B------:R-:W-:-:S03]  /*1650*/  IMAD.U32 R3, RZ, RZ, UR42 ;  /* 0x0000002aff037e24 */ /* 0x000fc6000f8e00ff */
[----:B------:R-:W-:Y:S01]  /*1660*/  SHF.L.U32 R0, R0, 0x1f, RZ ;  /* 0x0000001f00007819 */ /* 0x000fe200000006ff */
[----:B0-----:R-:W-:-:S06]  /*1670*/  ULEA UR4, UR5, UR4, 0x18 ;  /* 0x0000000405047291 */ /* 0x001fcc000f8ec03f */
[----:B------:R-:W-:-:S04]  /*1680*/  IMAD.U32 R6, RZ, RZ, UR4 ;  /* 0x00000004ff067e24 */ /* 0x000fc8000f8e00ff */
[----:B------:R-:W-:-:S04]  /*1690*/  IMAD R3, R3, 0x8, R6 ;  /* 0x0000000803037824 */ /* 0x000fc800078e0206 */
[----:B------:R0:W1:Y:S01]  /*16a0*/  SYNCS.PHASECHK.TRANS64.TRYWAIT P1, [R3+URZ], R0 ;  /* 0x00000000030075a7 */ /* 0x000062000802017f */
[----:B------:R-:W-:Y:S05]  /*16b0*/  @!P0 BRA `(.L_x_19) ;  /* 0x0000000000048947 */ /* 0x000fea0003800000 */
[----:B------:R-:W-:Y:S01]  /*16c0*/  BPT.TRAP 0x1 ;  /* 0x000000040000795c */ /* 0x000fe20000300000 */
.L_x_19:
[----:B------:R-:W-:-:S05]  /*16d0*/  IMAD.U32 R4, RZ, RZ, UR44 ;  /* 0x0000002cff047e24 */ /* 0x000fca000f8e00ff */
[----:B------:R-:W-:Y:S01]  /*16e0*/  ISETP.GE.AND P2, PT, R4, 0x1, PT ;  /* 0x000000010400780c */ /* 0x000fe20003f46270 */
[----:B-1----:R-:W-:-:S12]  /*16f0*/  @P1 BRA `(.L_x_20) ;  /* 0x0000000000081947 */ /* 0x002fd80003800000 */
[----:B------:R-:W1:Y:S02]  /*1700*/  SYNCS.PHASECHK.TRANS64.TRYWAIT P1, [R3+URZ], R0 ;  /* 0x00000000030075a7 */ /* 0x000e64000802017f */
[----:B-1----:R-:W-:Y:S05]  /*1710*/  @!P1 BRA `(.L_x_21) ;  /* 0x0000007000549947 */ /* 0x002fea0003800000 */
.L_x_20:
[----:B------:R-:W-:Y:S05]  /*1720*/  WARPSYNC.ALL ;  /* 0x0000000000007948 */ /* 0x000fea0003800000 */
[----:B------:R-:W-:Y:S01]  /*1730*/  R2UR UR4, R6 ;  /* 0x00000000060472ca */ /* 0x000fe200000e0000 */
[----:B------:R-:W-:Y:S01]  /*1740*/  ULEA UR8, UR42, UR45, 0xc ;  /* 0x0000002d2a087291 */ /* 0x000fe2000f8e603f */
[----:B------:R-:W-:Y:S01]  /*1750*/  WARPGROUP.ARRIVE ;  /* 0x00000000000079c5 */ /* 0x000fe20000000000 */
[----:B------:R-:W-:Y:S01]  /*1760*/  UMOV UR9, 0x40000040 ;  /* 0x4000004000097882 */ /* 0x000fe20000000000 */
[----:B------:R-:W-:Y:S01]  /*1770*/  UMOV UR11, 0x40000040 ;  /* 0x40000040000b7882 */ /* 0x000fe20000000000 */
[----:B------:R-:W-:Y:S01]  /*1780*/  UIADD3 UR12, UR8, 0x2, URZ ;  /* 0x00000002080c7890 */ /* 0x000fe2000fffe03f */
[----:B------:R-:W-:Y:S01]  /*1790*/  UMOV UR13, 0x40000040 ;  /* 0x40000040000d7882 */ /* 0x000fe20000000000 */
[----:B------:R-:W-:-:S06]  /*17a0*/  UMOV UR15, 0x40000040 ;  /* 0x40000040000f7882 */ /* 0x000fcc0000000000 */
[----:B------:R-:W-:-:S04]  /*17b0*/  UIADD3 UR4, UR4, 0x30100, URZ ;  /* 0x0003010004047890 */ /* 0x000fc8000fffe03f */
[----:B------:R-:W-:-:S04]  /*17c0*/  USHF.R.U32.HI UR4, URZ, 0x4, UR4 ;  /* 0x000000043f047899 */ /* 0x000fc80008011604 */
[----:B------:R-:W-:-:S04]  /*17d0*/  ULOP3.LUT UR4, UR4, 0x3fff, URZ, 0xc0, !UPT ;  /* 0x00003fff04047892 */ /* 0x000fc8000f8ec03f */
[----:B------:R-:W-:-:S04]  /*17e0*/  ULOP3.LUT UR4, UR4, 0x10000, URZ, 0xfc, !UPT ;  /* 0x0001000004047892 */ /* 0x000fc8000f8efc3f */
[----:B------:R-:W-:-:S04]  /*17f0*/  ULEA UR6, UR42, UR4, 0xc ;  /* 0x000000042a067291 */ /* 0x000fc8000f8e603f */
[----:B------:R-:W-:-:S03]  /*1800*/  UIADD3 UR14, UR6, 0x2, URZ ;  /* 0x00000002060e7890 */ /* 0x000fc6000fffe03f */
[----:B------:R-:W-:Y:S02]  /*1810*/  UMOV UR10, UR6 ;  /* 0x00000006000a7c82 */ /* 0x000fe40008000000 */
[----:B------:R-:W-:Y:S01]  /*1820*/  HGMMA.64x128x8.F32.TF32 R24, gdesc[UR8], RZ, !UPT, gsb0 ;  /* 0x05e00000081879f0 */ /* 0x000fe2000c0028ff */
[----:B------:R-:W-:Y:S01]  /*1830*/  UIADD3 UR10, UR6, 0xc06, URZ ;  /* 0x00000c06060a7890 */ /* 0x000fe2000fffe03f */
[----:B------:R-:W-:Y:S01]  /*1840*/  UMOV UR9, 0x40000040 ;  /* 0x4000004000097882 */ /* 0x000fe20000000000 */
[----:B------:R-:W-:Y:S01]  /*1850*/  UMOV UR11, 0x40000040 ;  /* 0x40000040000b7882 */ /* 0x000fe20000000000 */
[----:B------:R-:W-:Y:S02]  /*1860*/  WARPGROUP.DEPBAR.LE gsb0, 0x0 ;  /* 0x00008000000079c5 */ /* 0x000fe40000010000 */
[----:B------:R-:W-:-:S06]  /*1870*/  WARPGROUP.ARRIVE ;  /* 0x00000000000079c5 */ /* 0x000fcc0000000000 */
[----:B------:R-:W-:Y:S01]  /*1880*/  HGMMA.64x128x8.F32.TF32 R24, gdesc[UR12], R24, gsb0 ;  /* 0x05e000000c1879f0 */ /* 0x000fe20008002818 */
[----:B------:R-:W-:Y:S02]  /*1890*/  UIADD3 UR12, UR8, 0x4, URZ ;  /* 0x00000004080c7890 */ /* 0x000fe4000fffe03f */
        /* <DEDUP_REMOVED lines=87> */
[----:B------:R-:W-:Y:S01]  /*1e10*/  UIADD3 UR8, UR8, 0xc06, URZ ;  /* 0x00000c0608087890 */ /* 0x000fe2000fffe03f */
[----:B------:R-:W-:Y:S02]  /*1e20*/  WARPGROUP.DEPBAR.LE gsb0, 0x0 ;  /* 0x00008000000079c5 */ /* 0x000fe40000010000 */
[----:B------:R-:W-:-:S06]  /*1e30*/  WARPGROUP.ARRIVE ;  /* 0x00000000000079c5 */ /* 0x000fcc0000000000 */
[----:B------:R-:W-:Y:S03]  /*1e40*/  HGMMA.64x128x8.F32.TF32 R24, gdesc[UR12], R24, gsb0 ;  /* 0x05e000000c1879f0 */ /* 0x000fe60008002818 */
[----:B------:R-:W-:Y:S02]  /*1e50*/  WARPGROUP.DEPBAR.LE gsb0, 0x0 ;  /* 0x00008000000079c5 */ /* 0x000fe40000010000 */
[----:B------:R-:W-:-:S07]  /*1e60*/  WARPGROUP.ARRIVE ;  /* 0x00000000000079c5 */ /* 0x000fce0000000000 */
[----:B------:R-:W-:Y:S03]  /*1e70*/  HGMMA.64x128x8.F32.TF32 R24, gdesc[UR8], R24, gsb0 ;  /* 0x05e00000081879f0 */ /* 0x000fe60008002818 */
[----:B------:R-:W-:Y:S02]  /*1e80*/  WARPGROUP.DEPBAR.LE gsb0, 0x0 ;  /* 0x00008000000079c5 */ /* 0x000fe40000010000 */
[----:B------:R-:W-:Y:S05]  /*1e90*/  @!P2 BRA `(.L_x_22) ;  /* 0x000000080078a947 */ /* 0x000fea0003800000 */
[----:B------:R-:W-:Y:S01]  /*1ea0*/  UIADD3 UR5, UR42, 0x1, URZ ;  /* 0x000000012a057890 */ /* 0x000fe2000fffe03f */
[----:B01----:R-:W-:Y:S02]  /*1eb0*/  IMAD.U32 R0, RZ, RZ, UR44 ;  /* 0x0000002cff007e24 */ /* 0x003fe4000f8e00ff */
[----:B------:R-:W-:Y:S01]  /*1ec0*/  IMAD.U32 R3, RZ, RZ, UR42 ;  /* 0x0000002aff037e24 */ /* 0x000fe2000f8e00ff */
[----:B------:R-:W-:-:S04]  /*1ed0*/  UISETP.NE.AND UP0, UPT, UR5, 0x3, UPT ;  /* 0x000000030500788c */ /* 0x000fc8000bf05270 */
[----:B------:R-:W-:Y:S02]  /*1ee0*/  USEL UR6, URZ, 0x1, UP0 ;  /* 0x000000013f067887 */ /* 0x000fe40008000000 */
[----:B------:R-:W-:Y:S02]  /*1ef0*/  USEL UR5, UR5, URZ, UP0 ;  /* 0x0000003f05057287 */ /* 0x000fe40008000000 */
[----:B------:R-:W-:-:S06]  /*1f00*/  ULOP3.LUT UR6, UR36, UR6, URZ, 0x3c, !UPT ;  /* 0x0000000624067292 */ /* 0x000fcc000f8e3c3f */
[----:B------:R-:W-:-:S07]  /*1f10*/  IMAD.U32 R7, RZ, RZ, UR6 ;  /* 0x00000006ff077e24 */ /* 0x000fce000f8e00ff */
.L_x_29:
[----:B------:R-:W-:Y:S05]  /*1f20*/  @!P0 BRA `(.L_x_23) ;  /* 0x0000000000048947 */ /* 0x000fea0003800000 */
[----:B------:R-:W-:Y:S01]  /*1f30*/  BPT.TRAP 0x1 ;  /* 0x000000040000795c */ /* 0x000fe20000300000 */
.L_x_23:
[----:B------:R-:W0:Y:S01]  /*1f40*/  S2UR UR7, SR_CgaCtaId ;  /* 0x00000000000779c3 */ /* 0x000e220000008800 */
[----:B------:R-:W-:Y:S01]  /*1f50*/  UMOV UR6, 0x400 ;  /* 0x0000040000067882 */ /* 0x000fe20000000000 */
[----:B------:R-:W-:Y:S01]  /*1f60*/  IMAD.U32 R5, RZ, RZ, UR5 ;  /* 0x00000005ff057e24 */ /* 0x000fe2000f8e00ff */
[----:B------:R-:W-:Y:S01]  /*1f70*/  SHF.L.U32 R4, R7, 0x1f, RZ ;  /* 0x0000001f07047819 */ /* 0x000fe200000006ff */
[----:B0-----:R-:W-:-:S06]  /*1f80*/  ULEA UR6, UR7, UR6, 0x18 ;  /* 0x0000000607067291 */ /* 0x001fcc000f8ec03f */
[----:B------:R-:W-:-:S04]  /*1f90*/  IMAD.U32 R6, RZ, RZ, UR6 ;  /* 0x00000006ff067e24 */ /* 0x000fc8000f8e00ff */
[----:B------:R-:W-:-:S04]  /*1fa0*/  IMAD R5, R5, 0x8, R6 ;  /* 0x0000000805057824 */ /* 0x000fc800078e0206 */
[----:B------:R0:W1:Y:S01]  /*1fb0*/  SYNCS.PHASECHK.TRANS64.TRYWAIT P1, [R5+URZ], R4 ;  /* 0x00000004050075a7 */ /* 0x000062000802017f */
[----:B------:R-:W-:Y:S05]  /*1fc0*/  @!P0 BRA `(.L_x_24) ;  /* 0x0000000000048947 */ /* 0x000fea0003800000 */
[----:B------:R-:W-:Y:S01]  /*1fd0*/  BPT.TRAP 0x1 ;  /* 0x000000040000795c */ /* 0x000fe20000300000 */
.L_x_24:
[----:B-1----:R-:W-:Y:S05]  /*1fe0*/  @P1 BRA `(.L_x_25) ;  /* 0x0000000000081947 */ /* 0x002fea0003800000 */
[----:B------:R-:W1:Y:S02]  /*1ff0*/  SYNCS.PHASECHK.TRANS64.TRYWAIT P1, [R5+URZ], R4 ;  /* 0x00000004050075a7 */ /* 0x000e64000802017f */
[----:B-1----:R-:W-:Y:S05]  /*2000*/  @!P1 BRA `(.L_x_26) ;  /* 0x00000068002c9947 */ /* 0x002fea0003800000 */
.L_x_25:
[----:B------:R-:W-:Y:S01]  /*2010*/  ULEA UR8, UR5, UR4, 0xc ;  /* 0x0000000405087291 */ /* 0x000fe2000f8e603f */
[----:B------:R-:W-:Y:S01]  /*2020*/  WARPGROUP.ARRIVE ;  /* 0x00000000000079c5 */ /* 0x000fe20000000000 */
[----:B------:R-:W-:Y:S01]  /*2030*/  ULEA UR6, UR5, UR45, 0xc ;  /* 0x0000002d05067291 */ /* 0x000fe2000f8e603f */
[----:B------:R-:W-:Y:S01]  /*2040*/  UMOV UR15, 0x40000040 ;  /* 0x40000040000f7882 */ /* 0x000fe20000000000 */
[----:B------:R-:W-:Y:S01]  /*2050*/  UMOV UR13, 0x40000040 ;  /* 0x40000040000d7882 */ /* 0x000fe20000000000 */
[----:B------:R-:W-:Y:S02]  /*2060*/  UIADD3 UR10, UR8, 0xc06, URZ ;  /* 0x00000c06080a7890 */ /* 0x000fe4000fffe03f */
[----:B------:R-:W-:Y:S02]  /*2070*/  UMOV UR14, UR8 ;  /* 0x00000008000e7c82 */ /* 0x000fe40008000000 */
[----:B------:R-:W-:Y:S01]  /*2080*/  UMOV UR12, UR6 ;  /* 0x00000006000c7c82 */ /* 0x000fe20008000000 */
[----:B------:R-:W-:Y:S01]  /*2090*/  UMOV UR11, 0x40000040 ;  /* 0x40000040000b7882 */ /* 0x000fe20000000000 */
[----:B------:R-:W-:Y:S01]  /*20a0*/  HGMMA.64x128x8.F32.TF32 R24, gdesc[UR12], R24, gsb0 ;  /* 0x05e000000c1879f0 */ /* 0x000fe20008002818 */
[----:B------:R-:W-:-:S02]  /*20b0*/  UIADD3 UR14, UR8, 0x2, URZ ;  /* 0x00000002080e7890 */ /* 0x000fc4000fffe03f */
[----:B------:R-:W-:Y:S01]  /*20c0*/  UIADD3 UR12, UR6, 0x2, URZ ;  /* 0x00000002060c7890 */ /* 0x000fe2000fffe03f */
[----:B------:R-:W-:Y:S01]  /*20d0*/  UMOV UR15, 0x40000040 ;  /* 0x40000040000f7882 */ /* 0x000fe20000000000 */
        /* <DEDUP_REMOVED lines=102> */
[----:B------:R-:W-:Y:S01]  /*2740*/  BPT.TRAP 0x1 ;  /* 0x000000040000795c */ /* 0x000fe20000300000 */
.L_x_27:
[----:B------:R-:W-:-:S13]  /*2750*/  ISETP.NE.AND P1, PT, R102, RZ, PT ;  /* 0x000000ff6600720c */ /* 0x000fda0003f25270 */
[----:B01----:R-:W-:-:S04]  /*2760*/  @P1 IMAD R4, R3, 0x8, R6 ;  /* 0x0000000803041824 */ /* 0x003fc800078e0206 */
[----:B------:R-:W-:-:S05]  /*2770*/  @P1 VIADD R4, R4, 0x18 ;  /* 0x0000001804041836 */ /* 0x000fca0000000000 */
[----:B------:R-:W-:-:S04]  /*2780*/  @P1 PRMT R4, R19, 0x654, R4 ;  /* 0x0000065413041816 */ /* 0x000fc80000000004 */
[----:B------:R0:W-:Y:S01]  /*2790*/  @P1 SYNCS.ARRIVE.TRANS64.RED.A1T0 RZ, [R4+URZ], RZ ;  /* 0x000000ff04ff19a7 */ /* 0x0001e2000810043f */
[----:B------:R-:W-:-:S13]  /*27a0*/  ISETP.GT.U32.AND P1, PT, R18, 0x1, PT ;  /* 0x000000011200780c */ /* 0x000fda0003f24070 */
[----:B0-----:R-:W-:Y:S05]  /*27b0*/  @P1 BRA `(.L_x_28) ;  /* 0x0000000000041947 */ /* 0x001fea0003800000 */
[----:B------:R-:W-:Y:S01]  /*27c0*/  BPT.TRAP 0x1 ;  /* 0x000000040000795c */ /* 0x000fe20000300000 */
.L_x_28:
[----:B------:R-:W-:Y:S01]  /*27d0*/  UIADD3 UR5, UR5, 0x1, URZ ;  /* 0x0000000105057890 */ /* 0x000fe2000fffe03f */
[C---:B------:R-:W-:Y:S01]  /*27e0*/  ISETP.GT.AND P2, PT, R0.reuse, 0x1, PT ;  /* 0x000000010000780c */ /* 0x040fe20003f44270 */
[----:B------:R-:W-:Y:S02]  /*27f0*/  VIADD R3, R3, 0x1 ;  /* 0x0000000103037836 */ /* 0x000fe40000000000 */
[----:B------:R-:W-:Y:S01]  /*2800*/  UISETP.NE.AND UP0, UPT, UR5, 0x3, UPT ;  /* 0x000000030500788c */ /* 0x000fe2000bf05270 */
[----:B------:R-:W-:Y:S02]  /*2810*/  VIADD R0, R0, 0xffffffff ;  /* 0xffffffff00007836 */ /* 0x000fe40000000000 */
[C---:B------:R-:W-:Y:S01]  /*2820*/  ISETP.NE.AND P1, PT, R3.reuse, 0x3, PT ;  /* 0x000000030300780c */ /* 0x040fe20003f25270 */
[----:B------:R-:W-:Y:S02]  /*2830*/  USEL UR6, URZ, 0x1, UP0 ;  /* 0x000000013f067887 */ /* 0x000fe40008000000 */
[----:B------:R-:W-:Y:S01]  /*2840*/  USEL UR5, UR5, URZ, UP0 ;  /* 0x0000003f05057287 */ /* 0x000fe20008000000 */
[----:B------:R-:W-:-:S03]  /*2850*/  SEL R3, R3, RZ, P1 ;  /* 0x000000ff03037207 */ /* 0x000fc60000800000 */
[----:B------:R-:W-:Y:S01]  /*2860*/  LOP3.LUT R7, R7, UR6, RZ, 0x3c, !PT ;  /* 0x0000000607077c12 */ /* 0x000fe2000f8e3cff */
[----:B------:R-:W-:Y:S07]  /*2870*/  @P2 BRA `(.L_x_29) ;  /* 0xfffffff400a82947 */ /* 0x000fee000383ffff */
.L_x_22:
[----:B01----:R-:W0:Y:S02]  /*2880*/  LDC R0, c[0x0][0x28c] ;  /* 0x0000a300ff007b82 */ /* 0x003e240000000800 */
[----:B0-----:R-:W-:-:S13]  /*2890*/  ISETP.GE.AND P1, PT, R0, 0x1, PT ;  /* 0x000000010000780c */ /* 0x001fda0003f26270 */
[----:B------:R-:W-:Y:S05]  /*28a0*/  @!P1 BRA `(.L_x_30) ;  /* 0x0000000000449947 */ /* 0x000fea0003800000 */
[----:B------:R-:W-:Y:S05]  /*28b0*/  @!P0 BRA `(.L_x_31) ;  /* 0x0000000000048947 */ /* 0x000fea0003800000 */
[----:B------:R-:W-:Y:S01]  /*28c0*/  BPT.TRAP 0x1 ;  /* 0x000000040000795c */ /* 0x000fe20000300000 */
.L_x_31:
[----:B------:R-:W-:-:S13]  /*28d0*/  ISETP.NE.AND P0, PT, R102, RZ, PT ;  /* 0x000000ff6600720c */ /* 0x000fda0003f05270 */
[----:B------:R-:W-:-:S05]  /*28e0*/  VOTEU.ANY UP0, P0 ;  /* 0x00000000003f7886 */ /* 0x000fca0000000100 */
[----:B------:R-:W-:-:S06]  /*28f0*/  @UP0 UIADD3 UR4, UR44, UR42, URZ ;  /* 0x0000002a2c040290 */ /* 0x000fcc000fffe03f */
[----:B------:R-:W-:Y:S02]  /*2900*/  IMAD.U32 R4, RZ, RZ, UR4 ;  /* 0x00000004ff047e24 */ /* 0x000fe4000f8e00ff */
[----:B------:R-:W-:Y:S02]  /*2910*/  IMAD.U32 R3, RZ, RZ, UR4 ;  /* 0x00000004ff037e24 */ /* 0x000fe4000f8e00ff */
[----:B------:R-:W-:-:S05]  /*2920*/  @P0 IMAD.WIDE.U32 R4, R4, -0x55555555, RZ ;  /* 0xaaaaaaab04040825 */ /* 0x000fca00078e00ff */
[----:B------:R-:W-:-:S05]  /*2930*/  @P0 SHF.R.U32.HI R0, RZ, 0x1, R5 ;  /* 0x00000001ff000819 */ /* 0x000fca0000011605 */
[----:B------:R-:W-:-:S04]  /*2940*/  @P0 IMAD R0, R0, -0x3, R3 ;  /* 0xfffffffd00000824 */ /* 0x000fc800078e0203 */
[----:B------:R-:W-:-:S04]  /*2950*/  @P0 IMAD R0, R0, 0x8, R6 ;  /* 0x0000000800000824 */ /* 0x000fc800078e0206 */
[----:B------:R-:W-:-:S05]  /*2960*/  @P0 VIADD R0, R0, 0x18 ;  /* 0x0000001800000836 */ /* 0x000fca0000000000 */
[----:B------:R-:W-:-:S04]  /*2970*/  @P0 PRMT R0, R19, 0x654, R0 ;  /* 0x0000065413000816 */ /* 0x000fc80000000000 */
[----:B------:R0:W-:Y:S01]  /*2980*/  @P0 SYNCS.ARRIVE.TRANS64.RED.A1T0 RZ, [R0+URZ], RZ ;  /* 0x000000ff00ff09a7 */ /* 0x0001e2000810043f */
[----:B------:R-:W-:-:S13]  /*2990*/  ISETP.GT.U32.AND P0, PT, R18, 0x1, PT ;  /* 0x000000011200780c */ /* 0x000fda0003f04070 */
[----:B0-----:R-:W-:Y:S05]  /*29a0*/  @P0 BRA `(.L_x_30) ;  /* 0x0000000000040947 */ /* 0x001fea0003800000 */
[----:B------:R-:W-:Y:S01]  /*29b0*/  BPT.TRAP 0x1 ;  /* 0x000000040000795c */ /* 0x000fe20000300000 */
.L_x_30:
[----:B------:R-:W-:Y:S01]  /*29c0*/  IMAD.SHL.U32 R3, R100, 0x80, RZ ;  /* 0x0000008064037824 */ /* 0x000fe200078e00ff */
[----:B------:R-:W-:Y:S01]  /*29d0*/  UIADD3 UR42, UR43, UR42, URZ ;  /* 0x0000002a2b2a7290 */ /* 0x000fe2000fffe03f */
[----:B------:R-:W-:Y:S01]  /*29e0*/  SHF.R.S32.HI R13, RZ, 0x1f, R99 ;  /* 0x0000001fff0d7819 */ /* 0x000fe20000011463 */
[----:B------:R-:W-:Y:S01]  /*29f0*/  UISETP.GE.U32.AND UP1, UPT, UR43, 0x3, UPT ;  /* 0x000000032b00788c */ /* 0x000fe2000bf26070 */
[----:B------:R-:W-:Y:S01]  /*2a00*/  IMAD.SHL.U32 R7, R101, 0x80, RZ ;  /* 0x0000008065077824 */ /* 0x000fe200078e00ff */
[----:B------:R-:W-:Y:S01]  /*2a10*/  ULDC UR7, c[0x0][0x288] ;  /* 0x0000a20000077ab9 */ /* 0x000fe20000000800 */
[C---:B------:R-:W-:Y:S01]  /*2a20*/  LOP3.LUT R8, R3.reuse, 0x6, R94, 0xf8, !PT ;  /* 0x0000000603087812 */ /* 0x040fe200078ef85e */
[----:B------:R-:W-:Y:S01]  /*2a30*/  UISETP.GT.U32.AND UP0, UPT, UR42, 0x2, UPT ;  /* 0x000000022a00788c */ /* 0x000fe2000bf04070 */
[----:B------:R-:W-:Y:S01]  /*2a40*/  ISETP.GE.AND P0, PT, R3, UR7, PT ;  /* 0x0000000703007c0c */ /* 0x000fe2000bf06270 */
[----:B------:R-:W-:Y:S01]  /*2a50*/  ULDC.64 UR4, c[0x0][0x5d0] ;  /* 0x0001740000047ab9 */ /* 0x000fe20000000a00 */
[--C-:B------:R-:W-:Y:S01]  /*2a60*/  SHF.R.S32.HI R9, RZ, 0x1f, R8.reuse ;  /* 0x0000001fff097819 */ /* 0x100fe20000011408 */
[----:B------:R-:W-:Y:S01]  /*2a70*/  ULDC UR10, c[0x0][0x284] ;  /* 0x0000a100000a7ab9 */ /* 0x000fe20000000800 */
[----:B------:R-:W-:Y:S01]  /*2a80*/  IMAD R0, R13, UR4, RZ ;  /* 0x000000040d007c24 */ /* 0x000fe2000f8e02ff */
[----:B------:R-:W-:Y:S01]  /*2a90*/  UISETP.LT.U32.AND UP0, UPT, UR43, 0x3, UP0 ;  /* 0x000000032b00788c */ /* 0x000fe20008701070 */
[----:B------:R-:W-:Y:S01]  /*2aa0*/  ISETP.GE.OR P0, PT, R7, UR10, P0 ;  /* 0x0000000a07007c0c */ /* 0x000fe20008706670 */
[----:B------:R-:W-:Y:S01]  /*2ab0*/  IMAD.WIDE.U32 R4, R99, UR4, R8 ;  /* 0x0000000463047c25 */ /* 0x000fe2000f8e0008 */
[----:B------:R-:W-:Y:S01]  /*2ac0*/  ULDC.64 UR8, c[0x0][0x5c8] ;  /* 0x0001720000087ab9 */ /* 0x000fe20000000a00 */
[----:B------:R-:W-:-:S02]  /*2ad0*/  USEL UR6, URZ, 0x1, !UP0 ;  /* 0x000000013f067887 */ /* 0x000fc4000c000000 */
[----:B------:R-:W-:Y:S01]  /*2ae0*/  IMAD R11, R99, UR5, R0 ;  /* 0x00000005630b7c24 */ /* 0x000fe2000f8e0200 */
[----:B------:R-:W-:Y:S01]  /*2af0*/  @UP1 UIMAD.WIDE.U32 UR4, UR42, -0x55555555, URZ ;  /* 0xaaaaaaab2a0418a5 */ /* 0x000fe2000f8e003f */
[----:B------:R-:W-:Y:S01]  /*2b00*/  IMAD.WIDE R100, R101, 0x80, R22 ;  /* 0x0000008065647825 */ /* 0x000fe200078e0216 */
[----:B------:R-:W-:Y:S02]  /*2b10*/  ULOP3.LUT UR36, UR36, UR6, URZ, 0x3c, !UPT ;  /* 0x0000000624247292 */ /* 0x000fe4000f8e3c3f */
[----:B------:R-:W-:Y:S01]  /*2b20*/  @UP1 USHF.R.U32.HI UR4, URZ, 0x1, UR5 ;  /* 0x000000013f041899 */ /* 0x000fe20008011605 */
[----:B------:R-:W-:Y:S02]  /*2b30*/  IMAD.IADD R5, R5, 0x1, R11 ;  /* 0x0000000105057824 */ /* 0x000fe400078e020b */
[----:B------:R-:W-:Y:S01]  /*2b40*/  IMAD R11, R101, UR8, RZ ;  /* 0x00000008650b7c24 */ /* 0x000fe2000f8e02ff */
[----:B------:R-:W-:Y:S01]  /*2b50*/  @UP1 ULOP3.LUT UR36, UR36, 0x1, UR4, 0x78, !UPT ;  /* 0x0000000124241892 */ /* 0x000fe2000f8e7804 */
[----:B------:R-:W-:-:S04]  /*2b60*/  IMAD.WIDE.U32 R104, R100, UR8, R4 ;  /* 0x0000000864687c25 */ /* 0x000fc8000f8e0004 */
[----:B------:R-:W-:Y:S02]  /*2b70*/  IMAD R11, R100, UR9, R11 ;  /* 0x00000009640b7c24 */ /* 0x000fe4000f8e020b */
[----:B------:R-:W-:Y:S01]  /*2b80*/  IMAD.MOV.U32 R0, RZ, RZ, -0x1 ;  /* 0xffffffffff007424 */ /* 0x000fe200078e00ff */
[----:B------:R-:W-:Y:S06]  /*2b90*/  @P0 BRA `(.L_x_32) ;  /* 0x0000003c00f80947 */ /* 0x000fec0003800000 */
[----:B-----5:R-:W-:Y:S01]  /*2ba0*/  FSETP.NEU.AND P0, PT, R89, RZ, PT ;  /* 0x000000ff5900720b */ /* 0x020fe20003f0d000 */
[----:B------:R-:W-:Y:S01]  /*2bb0*/  IMAD.IADD R4, R93, 0x1, -R3 ;  /* 0x000000015d047824 */ /* 0x000fe200078e0a03 */
[----:B------:R-:W-:Y:S01]  /*2bc0*/  BSSY B0, `(.L_x_32) ;  /* 0x00003fb000007945 */ /* 0x000fe20003800000 */
[----:B------:R-:W-:Y:S02]  /*2bd0*/  IMAD.IADD R3, R98, 0x1, -R7 ;  /* 0x0000000162037824 */ /* 0x000fe400078e0a07 */
[----:B------:R-:W-:Y:S01]  /*2be0*/  IMAD.IADD R115, R105, 0x1, R11 ;  /* 0x0000000169737824 */ /* 0x000fe200078e020b */
[----:B------:R-:W-:-:S04]  /*2bf0*/  ISETP.GT.AND P2, PT, R4, RZ, PT ;  /* 0x000000ff0400720c */ /* 0x000fc80003f44270 */
[----:B------:R-:W-:-:S03]  /*2c00*/  ISETP.GT.AND P3, PT, R3, RZ, P2 ;  /* 0x000000ff0300720c */ /* 0x000fc60001764270 */
[----:B------:R-:W-:Y:S10]  /*2c10*/  @!P0 BRA `(.L_x_33) ;  /* 0x0000002c001c8947 */ /* 0x000ff40003800000 */
[----:B------:R-:W0:Y:S01]  /*2c20*/  LDC.64 R108, c[0x0][0x5b8] ;  /* 0x00016e00ff6c7b82 */ /* 0x000e220000000a00 */
[----:B------:R-:W-:-:S07]  /*2c30*/  ULDC.64 UR4, c[0x0][0x5c0] ;  /* 0x0001700000047ab9 */ /* 0x000fce0000000a00 */
[----:B------:R-:W1:Y:S08]  /*2c40*/  LDC.64 R110, c[0x0][0x5b0] ;  /* 0x00016c00ff6e7b82 */ /* 0x000e700000000a00 */
[----:B------:R-:W2:Y:S01]  /*2c50*/  LDC.64 R112, c[0x0][0x5a8] ;  /* 0x00016a00ff707b82 */ /* 0x000ea20000000a00 */
[-C--:B0-----:R-:W-:Y:S02]  /*2c60*/  IMAD R6, R13, R108.reuse, RZ ;  /* 0x0000006c0d067224 */ /* 0x081fe400078e02ff */
[----:B------:R-:W-:-:S04]  /*2c70*/  IMAD.WIDE.U32 R106, R99, R108, R8 ;  /* 0x0000006c636a7225 */ /* 0x000fc800078e0008 */
[----:B------:R-:W-:Y:S02]  /*2c80*/  IMAD R105, R99, R109, R6 ;  /* 0x0000006d63697224 */ /* 0x000fe400078e0206 */
[-C--:B-1----:R-:W-:Y:S02]  /*2c90*/  IMAD R5, R101, R110.reuse, RZ ;  /* 0x0000006e65057224 */ /* 0x082fe400078e02ff */
[----:B------:R-:W-:Y:S02]  /*2ca0*/  IMAD.IADD R13, R107, 0x1, R105 ;  /* 0x000000016b0d7824 */ /* 0x000fe400078e0269 */
[----:B------:R-:W-:Y:S02]  /*2cb0*/  IMAD.MOV.U32 R12, RZ, RZ, R106 ;  /* 0x000000ffff0c7224 */ /* 0x000fe400078e006a */
[C---:B------:R-:W-:Y:S02]  /*2cc0*/  IMAD R101, R100.reuse, R111, R5 ;  /* 0x0000006f64657224 */ /* 0x040fe400078e0205 */
[----:B------:R-:W-:-:S04]  /*2cd0*/  IMAD.WIDE.U32 R6, R100, R110, R12 ;  /* 0x0000006e64067225 */ /* 0x000fc800078e000c */
[----:B------:R-:W-:Y:S01]  /*2ce0*/  IMAD.IADD R5, R7, 0x1, R101 ;  /* 0x0000000107057824 */ /* 0x000fe200078e0265 */
[----:B--2---:R-:W-:-:S04]  /*2cf0*/  LEA R14, P0, R6, R112, 0x2 ;  /* 0x00000070060e7211 */ /* 0x004fc800078010ff */
[----:B------:R-:W-:-:S05]  /*2d00*/  LEA.HI.X R15, R6, R113, R5, 0x2, P0 ;  /* 0x00000071060f7211 */ /* 0x000fca00000f1405 */
[----:B------:R0:W2:Y:S01]  /*2d10*/  @P3 LDG.E.LTC128B R5, desc[UR40][R14.64] ;  /* 0x000000280e053981 */ /* 0x0000a2000c1e1920 */
[----:B------:R-:W-:Y:S01]  /*2d20*/  ISETP.GT.AND P0, PT, R4, 0x1, PT ;  /* 0x000000010400780c */ /* 0x000fe20003f04270 */
[----:B------:R-:W-:Y:S01]  /*2d30*/  IMAD.WIDE.U32 R6, R100, R110, R8 ;  /* 0x0000006e64067225 */ /* 0x000fe200078e0008 */
[----:B------:R-:W-:Y:S03]  /*2d40*/  BSSY B1, `(.L_x_34) ;  /* 0x0000013000017945 */ /* 0x000fe60003800000 */
[----:B------:R-:W-:Y:S02]  /*2d50*/  IMAD.IADD R7, R101, 0x1, R7 ;  /* 0x0000000165077824 */ /* 0x000fe400078e0207 */
[----:B------:R-:W-:Y:S01]  /*2d60*/  IMAD.WIDE.U32 R20, R99, R108, R6 ;  /* 0x0000006c63147225 */ /* 0x000fe200078e0006 */
[----:B0-----:R-:W-:-:S03]  /*2d70*/  SHF.L.U64.HI R15, R110, 0x3, R111 ;  /* 0x000000036e0f7819 */ /* 0x001fc6000001026f */
[----:B------:R-:W-:Y:S01]  /*2d80*/  IMAD.IADD R7, R105, 0x1, R21 ;  /* 0x0000000169077824 */ /* 0x000fe200078e0215 */
[----:B------:R-:W-:Y:S01]  /*2d90*/  LEA R6, P4, R20, R112, 0x2 ;  /* 0x0000007014067211 */ /* 0x000fe200078810ff */
[----:B------:R-:W-:-:S03]  /*2da0*/  IMAD.SHL.U32 R14, R110, 0x8, RZ ;  /* 0x000000086e0e7824 */ /* 0x000fc600078e00ff */
[----:B------:R-:W-:Y:S01]  /*2db0*/  LEA.HI.X R7, R20, R113, R7, 0x2, P4 ;  /* 0x0000007114077211 */ /* 0x000fe200020f1407 */
[----:B------:R-:W-:Y:S01]  /*2dc0*/  IMAD.WIDE.U32 R20, R100, R110, R14 ;  /* 0x0000006e64147225 */ /* 0x000fe200078e000e */
[----:B--2---:R-:W-:-:S05]  /*2dd0*/  LOP3.LUT R10, R5, 0xffffe000, RZ, 0xc0, !PT ;  /* 0xffffe000050a7812 */ /* 0x004fca00078ec0ff */
[----:B------:R-:W-:Y:S01]  /*2de0*/  FMUL R11, R10, R89 ;  /* 0x000000590a0b7220 */ /* 0x000fe20000400000 */
[----:B------:R-:W-:-:S03]  /*2df0*/  LEA R10, P1, R104, UR4, 0x2 ;  /* 0x00000004680a7c11 */ /* 0x000fc6000f8210ff */
[----:B------:R-:W-:Y:S01]  /*2e00*/  FFMA R109, R24, R88, R11 ;  /* 0x00000058186d7223 */ /* 0x000fe2000000000b */
[----:B------:R-:W-:Y:S02]  /*2e10*/  LEA.HI.X R11, R104, UR5, R115, 0x2, P1 ;  /* 0x00000005680b7c11 */ /* 0x000fe400088f1473 */
[----:B------:R-:W-:Y:S02]  /*2e20*/  ISETP.GT.AND P1, PT, R3, RZ, P0 ;  /* 0x000000ff0300720c */ /* 0x000fe40000724270 */
[----:B------:R-:W-:-:S05]  /*2e30*/  F2FP.TF32.F32.PACK_B R109, R109 ;  /* 0x0000006dff6d723e */ /* 0x000fca00024050ff */
[----:B------:R0:W-:Y:S06]  /*2e40*/  @P3 STG.E desc[UR40][R10.64], R109 ;  /* 0x0000006d0a003986 */ /* 0x0001ec000c101928 */
[----:B------:R-:W-:Y:S05]  /*2e50*/  @!P1 BRA `(.L_x_35) ;  /* 0x0000000000049947 */ /* 0x000fea0003800000 */
[----:B------:R1:W5:Y:S02]  /*2e60*/  LDG.E.LTC128B R5, desc[UR40][R6.64+0x4] ;  /* 0x0000042806057981 */ /* 0x000364000c1e1920 */
.L_x_35:
[----:B------:R-:W-:Y:S05]  /*2e70*/  BSYNC B1 ;  /* 0x0000000000017941 */ /* 0x000fea0003800000 */
.L_x_34:
[----:B-----5:R-:W-:Y:S01]  /*2e80*/  LOP3.LUT R12, R5, 0xffffe000, RZ, 0xc0, !PT ;  /* 0xffffe000050c7812 */ /* 0x020fe200078ec0ff */
[----:B------:R-:W-:Y:S01]  /*2e90*/  IMAD.IADD R101, R101, 0x1, R21 ;  /* 0x0000000165657824 */ /* 0x000fe200078e0215 */
[----:B------:R-:W-:Y:S01]  /*2ea0*/  IADD3 R106, P3, R106, R20, RZ ;  /* 0x000000146a6a7210 */ /* 0x000fe20007f7e0ff */
[----:B------:R-:W-:Y:S01]  /*2eb0*/  IMAD.MOV.U32 R24, RZ, RZ, R5 ;  /* 0x000000ffff187224 */ /* 0x000fe200078e0005 */
[----:B------:R-:W-:Y:S01]  /*2ec0*/  ISETP.GT.AND P2, PT, R3, 0x8, P2 ;  /* 0x000000080300780c */ /* 0x000fe20001744270 */
[----:B------:R-:W-:Y:S02]  /*2ed0*/  FMUL R12, R12, R89 ;  /* 0x000000590c0c7220 */ /* 0x000fe40000400000 */
[----:B------:R-:W-:Y:S01]  /*2ee0*/  IMAD.X R13, R101, 0x1, R13, P3 ;  /* 0x00000001650d7824 */ /* 0x000fe200018e060d */
[----:B------:R-:W-:Y:S01]  /*2ef0*/  LEA R14, P3, R106, R112, 0x2 ;  /* 0x000000706a0e7211 */ /* 0x000fe200078610ff */
[----:B------:R-:W-:-:S03]  /*2f00*/  FFMA R25, R25, R88, R12 ;  /* 0x0000005819197223 */ /* 0x000fc6000000000c */
[----:B------:R-:W-:Y:S02]  /*2f10*/  LEA.HI.X R15, R106, R113, R13, 0x2, P3 ;  /* 0x000000716a0f7211 */ /* 0x000fe400018f140d */
[----:B------:R-:W-:-:S05]  /*2f20*/  F2FP.TF32.F32.PACK_B R25, R25 ;  /* 0x00000019ff19723e */ /* 0x000fca00024050ff */
[----:B------:R2:W-:Y:S04]  /*2f30*/  @P1 STG.E desc[UR40][R10.64+0x4], R25 ;  /* 0x000004190a001986 */ /* 0x0005e8000c101928 */
[----:B------:R-:W3:Y:S01]  /*2f40*/  @P2 LDG.E.LTC128B R24, desc[UR40][R14.64] ;  /* 0x000000280e182981 */ /* 0x000ee2000c1e1920 */
[----:B------:R-:W-:Y:S01]  /*2f50*/  IADD3 R20, P1, R8, R20, RZ ;  /* 0x0000001408147210 */ /* 0x000fe20007f3e0ff */
[----:B------:R-:W-:Y:S01]  /*2f60*/  BSSY B1, `(.L_x_36) ;  /* 0x0000011000017945 */ /* 0x000fe20003800000 */
[----:B------:R-:W-:-:S03]  /*2f70*/  ISETP.GT.AND P0, PT, R3, 0x8, P0 ;  /* 0x000000080300780c */ /* 0x000fc60000704270 */
[----:B------:R-:W-:Y:S01]  /*2f80*/  IMAD.X R21, R9, 0x1, R101, P1 ;  /* 0x0000000109157824 */ /* 0x000fe200008e0665 */
[C---:B------:R-:W-:Y:S02]  /*2f90*/  SHF.L.U64.HI R9, R90.reuse, 0x2, R91 ;  /* 0x000000025a097819 */ /* 0x040fe4000001025b */
[----:B------:R-:W-:Y:S01]  /*2fa0*/  LEA R12, P1, R90, R10, 0x2 ;  /* 0x0000000a5a0c7211 */ /* 0x000fe200078210ff */
[----:B------:R-:W-:-:S04]  /*2fb0*/  IMAD.WIDE.U32 R20, R99, R108, R20 ;  /* 0x0000006c63147225 */ /* 0x000fc800078e0014 */
[----:B------:R-:W-:Y:S01]  /*2fc0*/  IMAD.X R13, R9, 0x1, R11, P1 ;  /* 0x00000001090d7824 */ /* 0x000fe200008e060b */
[----:B---3--:R-:W-:-:S05]  /*2fd0*/  LOP3.LUT R8, R24, 0xffffe000, RZ, 0xc0, !PT ;  /* 0xffffe00018087812 */ /* 0x008fca00078ec0ff */
[----:B------:R-:W-:Y:S01]  /*2fe0*/  FMUL R5, R8, R89 ;  /* 0x0000005908057220 */ /* 0x000fe20000400000 */
[----:B------:R-:W-:-:S03]  /*2ff0*/  LEA R8, P3, R20, R112, 0x2 ;  /* 0x0000007014087211 */ /* 0x000fc600078610ff */
[----:B------:R-:W-:Y:S01]  /*3000*/  FFMA R99, R26, R88, R5 ;  /* 0x000000581a637223 */ /* 0x000fe20000000005 */
[----:B------:R-:W-:-:S04]  /*3010*/  IMAD.IADD R5, R105, 0x1, R21 ;  /* 0x0000000169057824 */ /* 0x000fc800078e0215 */
[----:B------:R-:W-:Y:S02]  /*3020*/  F2FP.TF32.F32.PACK_B R99, R99 ;  /* 0x00000063ff63723e */ /* 0x000fe400024050ff */
[----:B------:R-:W-:-:S03]  /*3030*/  LEA.HI.X R9, R20, R113, R5, 0x2, P3 ;  /* 0x0000007114097211 */ /* 0x000fc600018f1405 */
[----:B------:R2:W-:Y:S01]  /*3040*/  @P2 STG.E desc[UR40][R12.64], R99 ;  /* 0x000000630c002986 */ /* 0x0005e2000c101928 */
[----:B------:R-:W-:Y:S05]  /*3050*/  @!P0 BRA `(.L_x_37) ;  /* 0x0000000000048947 */ /* 0x000fea0003800000 */
[----:B------:R3:W5:Y:S02]  /*3060*/  LDG.E.LTC128B R24, desc[UR40][R8.64+0x4] ;  /* 0x0000042808187981 */ /* 0x000764000c1e1920 */
.L_x_37:
[----:B------:R-:W-:Y:S05]  /*3070*/  BSYNC B1 ;  /* 0x0000000000017941 */ /* 0x000fea0003800000 */
.L_x_36:
[----:B-----5:R-:W-:Y:S01]  /*3080*/  LOP3.LUT R14, R24, 0xffffe000, RZ, 0xc0, !PT ;  /* 0xffffe000180e7812 */ /* 0x020fe200078ec0ff */
[----:B------:R-:W-:Y:S01]  /*3090*/  BSSY B1, `(.L_x_38) ;  /* 0x0000009000017945 */ /* 0x000fe20003800000 */
[----:B------:R-:W-:-:S03]  /*30a0*/  ISETP.GT.AND P1, PT, R4, 0x8, PT ;  /* 0x000000080400780c */ /* 0x000fc60003f24270 */
[----:B------:R-:W-:Y:S01]  /*30b0*/  FMUL R14, R14, R89 ;  /* 0x000000590e0e7220 */ /* 0x000fe20000400000 */
[----:B------:R-:W-:-:S03]  /*30c0*/  ISETP.GT.AND P2, PT, R3, RZ, P1 ;  /* 0x000000ff0300720c */ /* 0x000fc60000f44270 */
[----:B------:R-:W-:-:S05]  /*30d0*/  FFMA R27, R27, R88, R14 ;  /* 0x000000581b1b7223 */ /* 0x000fca000000000e */
[----:B------:R-:W-:-:S05]  /*30e0*/  F2FP.TF32.F32.PACK_B R27, R27 ;  /* 0x0000001bff1b723e */ /* 0x000fca00024050ff */
[----:B------:R4:W-:Y:S01]  /*30f0*/  @P0 STG.E desc[UR40][R12.64+0x4], R27 ;  /* 0x0000041b0c000986 */ /* 0x0009e2000c101928 */
[----:B------:R-:W-:Y:S05]  /*3100*/  @!P2 BRA `(.L_x_39) ;  /* 0x000000000004a947 */ /* 0x000fea0003800000 */
[----:B------:R0:W5:Y:S02]  /*3110*/  LDG.E.LTC128B R24, desc[UR40][R6.64+0x20] ;  /* 0x0000202806187981 */ /* 0x000164000c1e1920 */
.L_x_39:
[----:B------:R-:W-:Y:S05]  /*3120*/  BSYNC B1 ;  /* 0x0000000000017941 */ /* 0x000fea0003800000 */
.L_x_38:
        /* <DEDUP_REMOVED lines=10> */
.L_x_41:
[----:B------:R-:W-:Y:S05]  /*31d0*/  BSYNC B1 ;  /* 0x0000000000017941 */ /* 0x000fea0003800000 */
.L_x_40:
[----:B-----5:R-:W-:Y:S01]  /*31e0*/  LOP3.LUT R14, R24, 0xffffe000, RZ, 0xc0, !PT ;  /* 0xffffe000180e7812 */ /* 0x020fe200078ec0ff */
[----:B------:R-:W-:Y:S01]  /*31f0*/  BSSY B1, `(.L_x_42) ;  /* 0x0000008000017945 */ /* 0x000fe20003800000 */
[----:B------:R-:W-:-:S03]  /*3200*/  ISETP.GT.AND P1, PT, R3, 0x8, P1 ;  /* 0x000000080300780c */ /* 0x000fc60000f24270 */
[----:B------:R-:W-:-:S04]  /*3210*/  FMUL R14, R14, R89 ;  /* 0x000000590e0e7220 */ /* 0x000fc80000400000 */
[----:B------:R-:W-:-:S05]  /*3220*/  FFMA R29, R29, R88, R14 ;  /* 0x000000581d1d7223 */ /* 0x000fca000000000e */
[----:B------:R-:W-:-:S05]  /*3230*/  F2FP.TF32.F32.PACK_B R29, R29 ;  /* 0x0000001dff1d723e */ /* 0x000fca00024050ff */
[----:B------:R0:W-:Y:S01]  /*3240*/  @P3 STG.E desc[UR40][R10.64+0x24], R29 ;  /* 0x0000241d0a003986 */ /* 0x0001e2000c101928 */
[----:B------:R-:W-:Y:S05]  /*3250*/  @!P1 BRA `(.L_x_43) ;  /* 0x0000000000049947 */ /* 0x000fea0003800000 */
[----:B------:R0:W5:Y:S02]  /*3260*/  LDG.E.LTC128B R24, desc[UR40][R8.64+0x20] ;  /* 0x0000202808187981 */ /* 0x000164000c1e1920 */
.L_x_43:
[----:B------:R-:W-:Y:S05]  /*3270*/  BSYNC B1 ;  /* 0x0000000000017941 */ /* 0x000fea0003800000 */
.L_x_42:
[----:B-----5:R-:W-:Y:S01]  /*3280*/  LOP3.LUT R14, R24, 0xffffe000, RZ, 0xc0, !PT ;  /* 0xffffe000180e7812 */ /* 0x020fe200078ec0ff */
[----:B------:R-:W-:Y:S01]  /*3290*/  BSSY B1, `(.L_x_44) ;  /* 0x0000008000017945 */ /* 0x000fe20003800000 */
[----:B------:R-:W-:-:S03]  /*32a0*/  ISETP.GT.AND P0, PT, R3, 0x8, P0 ;  /* 0x000000080300780c */ /* 0x000fc60000704270 */
[----:B0-----:R-:W-:-:S04]  /*32b0*/  FMUL R5, R14, R89 ;  /* 0x000000590e057220 */ /* 0x001fc80000400000 */
[----:B------:R-:W-:-:S05]  /*32c0*/  FFMA R5, R30, R88, R5 ;  /* 0x000000581e057223 */ /* 0x000fca0000000005 */
[----:B------:R-:W-:-:S05]  /*32d0*/  F2FP.TF32.F32.PACK_B R5, R5 ;  /* 0x00000005ff05723e */ /* 0x000fca00024050ff */
[----:B------:R0:W-:Y:S01]  /*32e0*/  @P1 STG.E desc[UR40][R12.64+0x20], R5 ;  /* 0x000020050c001986 */ /* 0x0001e2000c101928 */
[----:B------:R-:W-:Y:S05]  /*32f0*/  @!P0 BRA `(.L_x_45) ;  /* 0x0000000000048947 */ /* 0x000fea0003800000 */
[----:B------:R0:W5:Y:S02]  /*3300*/  LDG.E.LTC128B R24, desc[UR40][R8.64+0x24] ;  /* 0x0000242808187981 */ /* 0x000164000c1e1920 */
.L_x_45:
[----:B------:R-:W-:Y:S05]  /*3310*/  BSYNC B1 ;  /* 0x0000000000017941 */ /* 0x000fea0003800000 */
.L_x_44:
        /* <DEDUP_REMOVED lines=10> */
.L_x_47:
[----:B------:R-:W-:Y:S05]  /*33c0*/  BSYNC B1 ;  /* 0x0000000000017941 */ /* 0x000fea0003800000 */
.L_x_46:
[----:B-----5:R-:W-:Y:S01]  /*33d0*/  LOP3.LUT R14, R24, 0xffffe000, RZ, 0xc0, !PT ;  /* 0xffffe000180e7812 */ /* 0x020fe200078ec0ff */
[----:B------:R-:W-:Y:S01]  /*33e0*/  BSSY B1, `(.L_x_48) ;  /* 0x0000009000017945 */ /* 0x000fe20003800000 */
[----:B------:R-:W-:-:S03]  /*33f0*/  ISETP.GT.AND P0, PT, R4, 0x11, PT ;  /* 0x000000110400780c */ /* 0x000fc60003f04270 */
[----:B0-----:R-:W-:Y:S01]  /*3400*/  FMUL R5, R14, R89 ;  /* 0x000000590e057220 */ /* 0x001fe20000400000 */
[----:B------:R-:W-:-:S03]  /*3410*/  ISETP.GT.AND P3, PT, R3, RZ, P0 ;  /* 0x000000ff0300720c */ /* 0x000fc60000764270 */
[----:B------:R-:W-:-:S05]  /*3420*/  FFMA R5, R32, R88, R5 ;  /* 0x0000005820057223 */ /* 0x000fca0000000005 */
[----:B------:R-:W-:-:S05]  /*3430*/  F2FP.TF32.F32.PACK_B R5, R5 ;  /* 0x00000005ff05723e */ /* 0x000fca00024050ff */
[----:B------:R0:W-:Y:S01]  /*3440*/  @P2 STG.E desc[UR40][R10.64+0x40], R5 ;  /* 0x000040050a002986 */ /* 0x0001e2000c101928 */
[----:B------:R-:W-:Y:S05]  /*3450*/  @!P3 BRA `(.L_x_49) ;  /* 0x000000000004b947 */ /* 0x000fea0003800000 */
[----:B------:R0:W5:Y:S02]  /*3460*/  LDG.E.LTC128B R24, desc[UR40][R6.64+0x44] ;  /* 0x0000442806187981 */ /* 0x000164000c1e1920 */
.L_x_49:
[----:B------:R-:W-:Y:S05]  /*3470*/  BSYNC B1 ;  /* 0x0000000000017941 */ /* 0x000fea0003800000 */
.L_x_48:
        /* <DEDUP_REMOVED lines=9> */
.L_x_51:
[----:B------:R-:W-:Y:S05]  /*3510*/  BSYNC B1 ;  /* 0x0000000000017941 */ /* 0x000fea0003800000 */
.L_x_50:
        /* <DEDUP_REMOVED lines=9> */
.L_x_53:
[----:B------:R-:W-:Y:S05]  /*35b0*/  BSYNC B1 ;  /* 0x0000000000017941 */ /* 0x000fea0003800000 */
.L_x_52:
        /* <DEDUP_REMOVED lines=10> */
.L_x_55:
[----:B------:R-:W-:Y:S05]  /*3660*/  BSYNC B1 ;  /* 0x0000000000017941 */ /* 0x000fea0003800000 */
.L_x_54:
        /* <DEDUP_REMOVED lines=10> */
.L_x_57:
[----:B------:R-:W-:Y:S05]  /*3710*/  BSYNC B1 ;  /* 0x0000000000017941 */ /* 0x000fea0003800000 */
.L_x_56:
        /* <DEDUP_REMOVED lines=9> */
.L_x_59:
[----:B------:R-:W-:Y:S05]  /*37b0*/  BSYNC B1 ;  /* 0x0000000000017941 */ /* 0x000fea0003800000 */
.L_x_58:
        /* <DEDUP_REMOVED lines=9> */
.L_x_61:
[----:B------:R-:W-:Y:S05]  /*3850*/  BSYNC B1 ;  /* 0x0000000000017941 */ /* 0x000fea0003800000 */
.L_x_60:
        /* <DEDUP_REMOVED lines=10> */
.L_x_63:
[----:B------:R-:W-:Y:S05]  /*3900*/  BSYNC B1 ;  /* 0x0000000000017941 */ /* 0x000fea0003800000 */
.L_x_62:
        /* <DEDUP_REMOVED lines=10> */
.L_x_65:
[----:B------:R-:W-:Y:S05]  /*39b0*/  BSYNC B1 ;  /* 0x0000000000017941 */ /* 0x000fea0003800000 */
.L_x_64:
        /* <DEDUP_REMOVED lines=9> */
.L_x_67:
[----:B------:R-:W-:Y:S05]  /*3a50*/  BSYNC B1 ;  /* 0x0000000000017941 */ /* 0x000fea0003800000 */
.L_x_66:
        /* <DEDUP_REMOVED lines=9> */
.L_x_69:
[----:B------:R-:W-:Y:S05]  /*3af0*/  BSYNC B1 ;  /* 0x0000000000017941 */ /* 0x000fea0003800000 */
.L_x_68:
        /* <DEDUP_REMOVED lines=10> */
.L_x_71:
[----:B------:R-:W-:Y:S05]  /*3ba0*/  BSYNC B1 ;  /* 0x0000000000017941 */ /* 0x000fea0003800000 */
.L_x_70:
        /* <DEDUP_REMOVED lines=10> */
.L_x_73:
[----:B------:R-:W-:Y:S05]  /*3c50*/  BSYNC B1 ;  /* 0x0000000000017941 */ /* 0x000fea0003800000 */
.L_x_72:
        /* <DEDUP_REMOVED lines=9> */
.L_x_75:
[----:B------:R-:W-:Y:S05]  /*3cf0*/  BSYNC B1 ;  /* 0x0000000000017941 */ /* 0x000fea0003800000 */
.L_x_74:
        /* <DEDUP_REMOVED lines=9> */
.L_x_77:
[----:B------:R-:W-:Y:S05]  /*3d90*/  BSYNC B1 ;  /* 0x0000000000017941 */ /* 0x000fea0003800000 */
.L_x_76:
        /* <DEDUP_REMOVED lines=10> */
.L_x_79:
[----:B------:R-:W-:Y:S05]  /*3e40*/  BSYNC B1 ;  /* 0x0000000000017941 */ /* 0x000fea0003800000 */
.L_x_78:
        /* <DEDUP_REMOVED lines=10> */
.L_x_81:
[----:B------:R-:W-:Y:S05]  /*3ef0*/  BSYNC B1 ;  /* 0x0000000000017941 */ /* 0x000fea0003800000 */
.L_x_80:
        /* <DEDUP_REMOVED lines=9> */
.L_x_83:
[----:B------:R-:W-:Y:S05]  /*3f90*/  BSYNC B1 ;  /* 0x0000000000017941 */ /* 0x000fea0003800000 */
.L_x_82:
        /* <DEDUP_REMOVED lines=9> */
.L_x_85:
[----:B------:R-:W-:Y:S05]  /*4030*/  BSYNC B1 ;  /* 0x0000000000017941 */ /* 0x000fea0003800000 */
.L_x_84:
        /* <DEDUP_REMOVED lines=10> */
.L_x_87:
[----:B------:R-:W-:Y:S05]  /*40e0*/  BSYNC B1 ;  /* 0x0000000000017941 */ /* 0x000fea0003800000 */
.L_x_86:
        /* <DEDUP_REMOVED lines=10> */
.L_x_89:
[----:B------:R-:W-:Y:S05]  /*4190*/  BSYNC B1 ;  /* 0x0000000000017941 */ /* 0x000fea0003800000 */
.L_x_88:
        /* <DEDUP_REMOVED lines=9> */
.L_x_91:
[----:B------:R-:W-:Y:S05]  /*4230*/  BSYNC B1 ;  /* 0x0000000000017941 */ /* 0x000fea0003800000 */
.L_x_90:
        /* <DEDUP_REMOVED lines=9> */
.L_x_93:
[----:B------:R-:W-:Y:S05]  /*42d0*/  BSYNC B1 ;  /* 0x0000000000017941 */ /* 0x000fea0003800000 */
.L_x_92:
        /* <DEDUP_REMOVED lines=10> */
.L_x_95:
[----:B------:R-:W-:Y:S05]  /*4380*/  BSYNC B1 ;  /* 0x0000000000017941 */ /* 0x000fea0003800000 */
.L_x_94:
        /* <DEDUP_REMOVED lines=10> */
.L_x_97:
[----:B------:R-:W-:Y:S05]  /*4430*/  BSYNC B1 ;  /* 0x0000000000017941 */ /* 0x000fea0003800000 */
.L_x_96:
        /* <DEDUP_REMOVED lines=9> */
.L_x_99:
[----:B------:R-:W-:Y:S05]  /*44d0*/  BSYNC B1 ;  /* 0x0000000000017941 */ /* 0x000fea0003800000 */
.L_x_98:
        /* <DEDUP_REMOVED lines=9> */
.L_x_101:
[----:B------:R-:W-:Y:S05]  /*4570*/  BSYNC B1 ;  /* 0x0000000000017941 */ /* 0x000fea0003800000 */
.L_x_100:
        /* <DEDUP_REMOVED lines=10> */
.L_x_103:
[----:B------:R-:W-:Y:S05]  /*4620*/  BSYNC B1 ;  /* 0x0000000000017941 */ /* 0x000fea0003800000 */
.L_x_102:
        /* <DEDUP_REMOVED lines=10> */
.L_x_105:
[----:B------:R-:W-:Y:S05]  /*46d0*/  BSYNC B1 ;  /* 0x0000000000017941 */ /* 0x000fea0003800000 */
.L_x_104:
        /* <DEDUP_REMOVED lines=9> */
.L_x_107:
[----:B------:R-:W-:Y:S05]  /*4770*/  BSYNC B1 ;  /* 0x0000000000017941 */ /* 0x000fea0003800000 */
.L_x_106:
        /* <DEDUP_REMOVED lines=9> */
.L_x_109:
[----:B------:R-:W-:Y:S05]  /*4810*/  BSYNC B1 ;  /* 0x0000000000017941 */ /* 0x000fea0003800000 */
.L_x_108:
        /* <DEDUP_REMOVED lines=10> */
.L_x_111:
[----:B------:R-:W-:Y:S05]  /*48c0*/  BSYNC B1 ;  /* 0x0000000000017941 */ /* 0x000fea0003800000 */
.L_x_110:
        /* <DEDUP_REMOVED lines=10> */
.L_x_113:
[----:B------:R-:W-:Y:S05]  /*4970*/  BSYNC B1 ;  /* 0x0000000000017941 */ /* 0x000fea0003800000 */
.L_x_112:
        /* <DEDUP_REMOVED lines=9> */
.L_x_115:
[----:B------:R-:W-:Y:S05]  /*4a10*/  BSYNC B1 ;  /* 0x0000000000017941 */ /* 0x000fea0003800000 */
.L_x_114:
        /* <DEDUP_REMOVED lines=9> */
.L_x_117:
[----:B------:R-:W-:Y:S05]  /*4ab0*/  BSYNC B1 ;  /* 0x0000000000017941 */ /* 0x000fea0003800000 */
.L_x_116:
        /* <DEDUP_REMOVED lines=10> */
.L_x_119:
[----:B------:R-:W-:Y:S05]  /*4b60*/  BSYNC B1 ;  /* 0x0000000000017941 */ /* 0x000fea0003800000 */
.L_x_118:
        /* <DEDUP_REMOVED lines=10> */
.L_x_121:
[----:B------:R-:W-:Y:S05]  /*4c10*/  BSYNC B1 ;  /* 0x0000000000017941 */ /* 0x000fea0003800000 */
.L_x_120:
        /* <DEDUP_REMOVED lines=9> */
.L_x_123:
[----:B------:R-:W-:Y:S05]  /*4cb0*/  BSYNC B1 ;  /* 0x0000000000017941 */ /* 0x000fea0003800000 */
.L_x_122:
        /* <DEDUP_REMOVED lines=9> */
.L_x_125:
[----:B------:R-:W-:Y:S05]  /*4d50*/  BSYNC B1 ;  /* 0x0000000000017941 */ /* 0x000fea0003800000 */
.L_x_124:
        /* <DEDUP_REMOVED lines=10> */
.L_x_127:
[----:B------:R-:W-:Y:S05]  /*4e00*/  BSYNC B1 ;  /* 0x0000000000017941 */ /* 0x000fea0003800000 */
.L_x_126:
        /* <DEDUP_REMOVED lines=10> */
.L_x_129:
[----:B------:R-:W-:Y:S05]  /*4eb0*/  BSYNC B1 ;  /* 0x0000000000017941 */ /* 0x000fea0003800000 */
.L_x_128:
        /* <DEDUP_REMOVED lines=9> */
.L_x_131:
[----:B------:R-:W-:Y:S05]  /*4f50*/  BSYNC B1 ;  /* 0x0000000000017941 */ /* 0x000fea0003800000 */
.L_x_130:
        /* <DEDUP_REMOVED lines=9> */
.L_x_133:
[----:B------:R-:W-:Y:S05]  /*4ff0*/  BSYNC B1 ;  /* 0x0000000000017941 */ /* 0x000fea0003800000 */
.L_x_132:
        /* <DEDUP_REMOVED lines=10> */
.L_x_135:
[----:B------:R-:W-:Y:S05]  /*50a0*/  BSYNC B1 ;  /* 0x0000000000017941 */ /* 0x000fea0003800000 */
.L_x_134:
        /* <DEDUP_REMOVED lines=10> */
.L_x_137:
[----:B------:R-:W-:Y:S05]  /*5150*/  BSYNC B1 ;  /* 0x0000000000017941 */ /* 0x000fea0003800000 */
.L_x_136:
        /* <DEDUP_REMOVED lines=9> */
.L_x_139:
[----:B------:R-:W-:Y:S05]  /*51f0*/  BSYNC B1 ;  /* 0x0000000000017941 */ /* 0x000fea0003800000 */
.L_x_138:
        /* <DEDUP_REMOVED lines=9> */
.L_x_141:
[----:B------:R-:W-:Y:S05]  /*5290*/  BSYNC B1 ;  /* 0x0000000000017941 */ /* 0x000fea0003800000 */
.L_x_140:
        /* <DEDUP_REMOVED lines=10> */
.L_x_143:
[----:B------:R-:W-:Y:S05]  /*5340*/  BSYNC B1 ;  /* 0x0000000000017941 */ /* 0x000fea0003800000 */
.L_x_142:
        /* <DEDUP_REMOVED lines=10> */
.L_x_145:
[----:B------:R-:W-:Y:S05]  /*53f0*/  BSYNC B1 ;  /* 0x0000000000017941 */ /* 0x000fea0003800000 */
.L_x_144:
        /* <DEDUP_REMOVED lines=9> */
.L_x_147:
[----:B------:R-:W-:Y:S05]  /*5490*/  BSYNC B1 ;  /* 0x0000000000017941 */ /* 0x000fea0003800000 */
.L_x_146:
        /* <DEDUP_REMOVED lines=9> */
.L_x_149:
[----:B------:R-:W-:Y:S05]  /*5530*/  BSYNC B1 ;  /* 0x0000000000017941 */ /* 0x000fea0003800000 */
.L_x_148:
        /* <DEDUP_REMOVED lines=10> */
.L_x_151:
[----:B------:R-:W-:Y:S05]  /*55e0*/  BSYNC B1 ;  /* 0x0000000000017941 */ /* 0x000fea0003800000 */
.L_x_150:
[----:B-----5:R-:W-:Y:S01]  /*55f0*/  LOP3.LUT R14, R24, 0xffffe000, RZ, 0xc0, !PT ;  /* 0xffffe000180e7812 */ /* 0x020fe200078ec0ff */
[----:B------:R-:W-:Y:S01]  /*5600*/  BSSY B1, `(.L_x_152) ;  /* 0x000000b000017945 */ /* 0x000fe20003800000 */
[----:B------:R-:W-:Y:S01]  /*5610*/  ISETP.GT.AND P0, PT, R4, 0x79, PT ;  /* 0x000000790400780c */ /* 0x000fe20003f04270 */
[----:B------:R-:W-:Y:S02]  /*5620*/  @P2 IMAD.MOV.U32 R4, RZ, RZ, R10 ;  /* 0x000000ffff042224 */ /* 0x000fe400078e000a */
[----:B0-----:R-:W-:Y:S01]  /*5630*/  FMUL R5, R14, R89 ;  /* 0x000000590e057220 */ /* 0x001fe20000400000 */
[----:B------:R-:W-:-:S03]  /*5640*/  ISETP.GT.AND P3, PT, R3, RZ, P0 ;  /* 0x000000ff0300720c */ /* 0x000fc60000764270 */
[----:B------:R-:W-:Y:S01]  /*5650*/  FFMA R15, R84, R88, R5 ;  /* 0x00000058540f7223 */ /* 0x000fe20000000005 */
[----:B------:R-:W-:-:S04]  /*5660*/  @P2 IMAD.MOV.U32 R5, RZ, RZ, R11 ;  /* 0x000000ffff052224 */ /* 0x000fc800078e000b */
[----:B------:R-:W-:-:S05]  /*5670*/  F2FP.TF32.F32.PACK_B R15, R15 ;  /* 0x0000000fff0f723e */ /* 0x000fca00024050ff */
[----:B------:R0:W-:Y:S01]  /*5680*/  @P2 STG.E desc[UR40][R4.64+0x1e0], R15 ;  /* 0x0001e00f04002986 */ /* 0x0001e2000c101928 */
[----:B------:R-:W-:Y:S05]  /*5690*/  @!P3 BRA `(.L_x_153) ;  /* 0x000000000004b947 */ /* 0x000fea0003800000 */
[----:B------:R0:W5:Y:S02]  /*56a0*/  LDG.E.LTC128B R24, desc[UR40][R6.64+0x1e4] ;  /* 0x0001e42806187981 */ /* 0x000164000c1e1920 */
.L_x_153:
[----:B------:R-:W-:Y:S05]  /*56b0*/  BSYNC B1 ;  /* 0x0000000000017941 */ /* 0x000fea0003800000 */
.L_x_152:
[----:B0----5:R-:W-:Y:S01]  /*56c0*/  LOP3.LUT R4, R24, 0xffffe000, RZ, 0xc0, !PT ;  /* 0xffffe00018047812 */ /* 0x021fe200078ec0ff */
        /* <DEDUP_REMOVED lines=8> */
.L_x_155:
[----:B------:R-:W-:Y:S05]  /*5750*/  BSYNC B1 ;  /* 0x0000000000017941 */ /* 0x000fea0003800000 */
.L_x_154:
[----:B-----5:R-:W-:Y:S01]  /*5760*/  LOP3.LUT R4, R24, 0xffffe000, RZ, 0xc0, !PT ;  /* 0xffffe00018047812 */ /* 0x020fe200078ec0ff */
[----:B------:R-:W-:Y:S01]  /*5770*/  BSSY B1, `(.L_x_156) ;  /* 0x000000a000017945 */ /* 0x000fe20003800000 */
[----:B------:R-:W-:-:S03]  /*5780*/  ISETP.GT.AND P0, PT, R3, 0x8, P0 ;  /* 0x000000080300780c */ /* 0x000fc60000704270 */
[----:B------:R-:W-:Y:S01]  /*5790*/  FMUL R5, R4, R89 ;  /* 0x0000005904057220 */ /* 0x000fe20000400000 */
[----:B------:R-:W-:-:S03]  /*57a0*/  @P1 IMAD.MOV.U32 R4, RZ, RZ, R12 ;  /* 0x000000ffff041224 */ /* 0x000fc600078e000c */
[----:B-1----:R-:W-:Y:S01]  /*57b0*/  FFMA R7, R86, R88, R5 ;  /* 0x0000005856077223 */ /* 0x002fe20000000005 */
[----:B------:R-:W-:-:S04]  /*57c0*/  @P1 IMAD.MOV.U32 R5, RZ, RZ, R13 ;  /* 0x000000ffff051224 */ /* 0x000fc800078e000d */
[----:B------:R-:W-:-:S05]  /*57d0*/  F2FP.TF32.F32.PACK_B R7, R7 ;  /* 0x00000007ff07723e */ /* 0x000fca00024050ff */
[----:B------:R1:W-:Y:S01]  /*57e0*/  @P1 STG.E desc[UR40][R4.64+0x1e0], R7 ;  /* 0x0001e00704001986 */ /* 0x0003e2000c101928 */
[----:B------:R-:W-:Y:S05]  /*57f0*/  @!P0 BRA `(.L_x_157) ;  /* 0x0000000000048947 */ /* 0x000fea0003800000 */
[----:B------:R0:W5:Y:S02]  /*5800*/  LDG.E.LTC128B R24, desc[UR40][R8.64+0x1e4] ;  /* 0x0001e42808187981 */ /* 0x000164000c1e1920 */
.L_x_157:
[----:B------:R-:W-:Y:S05]  /*5810*/  BSYNC B1 ;  /* 0x0000000000017941 */ /* 0x000fea0003800000 */
.L_x_156:
[----:B------:R-:W-:Y:S05]  /*5820*/  @!P0 BRA `(.L_x_158) ;  /* 0x0000001000d08947 */ /* 0x000fea0003800000 */
[----:B-----5:R-:W-:-:S05]  /*5830*/  LOP3.LUT R24, R24, 0xffffe000, RZ, 0xc0, !PT ;  /* 0xffffe00018187812 */ /* 0x020fca00078ec0ff */
[----:B------:R-:W-:-:S04]  /*5840*/  FMUL R24, R24, R89 ;  /* 0x0000005918187220 */ /* 0x000fc80000400000 */
[----:B------:R-:W-:-:S05]  /*5850*/  FFMA R87, R87, R88, R24 ;  /* 0x0000005857577223 */ /* 0x000fca0000000018 */
[----:B------:R-:W-:-:S05]  /*5860*/  F2FP.TF32.F32.PACK_B R87, R87 ;  /* 0x00000057ff57723e */ /* 0x000fca00024050ff */
[----:B------:R0:W-:Y:S01]  /*5870*/  STG.E desc[UR40][R12.64+0x1e4], R87 ;  /* 0x0001e4570c007986 */ /* 0x0001e2000c101928 */
[----:B------:R-:W-:Y:S05]  /*5880*/  BRA `(.L_x_158) ;  /* 0x0000001000b87947 */ /* 0x000fea0003800000 */
.L_x_33:
[----:B------:R-:W-:Y:S01]  /*5890*/  ISETP.GT.AND P4, PT, R4, 0x1, PT ;  /* 0x000000010400780c */ /* 0x000fe20003f84270 */
[----:B------:R-:W-:Y:S01]  /*58a0*/  ULDC.64 UR4, c[0x0][0x5c0] ;  /* 0x0001700000047ab9 */ /* 0x000fe20000000a00 */
[-C--:B------:R-:W-:Y:S01]  /*58b0*/  FMUL R5, R24, R88.reuse ;  /* 0x0000005818057220 */ /* 0x080fe20000400000 */
[----:B------:R-:W-:Y:S01]  /*58c0*/  LEA R6, P1, R104, UR4, 0x2 ;  /* 0x0000000468067c11 */ /* 0x000fe2000f8210ff */
[-C--:B------:R-:W-:Y:S01]  /*58d0*/  FMUL R25, R25, R88.reuse ;  /* 0x0000005819197220 */ /* 0x080fe20000400000 */
[C---:B------:R-:W-:Y:S01]  /*58e0*/  ISETP.GT.AND P0, PT, R3.reuse, RZ, P4 ;  /* 0x000000ff0300720c */ /* 0x040fe20002704270 */
[-C--:B------:R-:W-:Y:S01]  /*58f0*/  FMUL R11, R26, R88.reuse ;  /* 0x000000581a0b7220 */ /* 0x080fe20000400000 */
[----:B------:R-:W-:Y:S01]  /*5900*/  ISETP.GT.AND P2, PT, R3, 0x8, P2 ;  /* 0x000000080300780c */ /* 0x000fe20001744270 */
[-C--:B------:R-:W-:Y:S01]  /*5910*/  FMUL R27, R27, R88.reuse ;  /* 0x000000581b1b7220 */ /* 0x080fe20000400000 */
[----:B------:R-:W-:Y:S01]  /*5920*/  LEA.HI.X R7, R104, UR5, R115, 0x2, P1 ;  /* 0x0000000568077c11 */ /* 0x000fe200088f1473 */
[-C--:B------:R-:W-:Y:S01]  /*5930*/  FMUL R29, R29, R88.reuse ;  /* 0x000000581d1d7220 */ /* 0x080fe20000400000 */
[----:B------:R-:W-:Y:S01]  /*5940*/  F2FP.TF32.F32.PACK_B R5, R5 ;  /* 0x00000005ff05723e */ /* 0x000fe200024050ff */
[-C--:B------:R-:W-:Y:S01]  /*5950*/  FMUL R31, R31, R88.reuse ;  /* 0x000000581f1f7220 */ /* 0x080fe20000400000 */
[C---:B------:R-:W-:Y:S01]  /*5960*/  SHF.L.U64.HI R9, R90.reuse, 0x2, R91 ;  /* 0x000000025a097819 */ /* 0x040fe2000001025b */
[----:B------:R-:W-:Y:S01]  /*5970*/  FMUL R33, R33, R88 ;  /* 0x0000005821217220 */ /* 0x000fe20000400000 */
[----:B------:R-:W-:Y:S01]  /*5980*/  LEA R8, P1, R90, R6, 0x2 ;  /* 0x000000065a087211 */ /* 0x000fe200078210ff */
[----:B------:R0:W-:Y:S01]  /*5990*/  @P3 STG.E desc[UR40][R6.64], R5 ;  /* 0x0000000506003986 */ /* 0x0001e2000c101928 */
[----:B------:R-:W-:Y:S01]  /*59a0*/  F2FP.TF32.F32.PACK_B R25, R25 ;  /* 0x00000019ff19723e */ /* 0x000fe200024050ff */
[-C--:B------:R-:W-:Y:S01]  /*59b0*/  FMUL R13, R34, R88.reuse ;  /* 0x00000058220d7220 */ /* 0x080fe20000400000 */
[----:B------:R-:W-:Y:S01]  /*59c0*/  F2FP.TF32.F32.PACK_B R11, R11 ;  /* 0x0000000bff0b723e */ /* 0x000fe200024050ff */
[----:B------:R-:W-:Y:S01]  /*59d0*/  IMAD.X R9, R9, 0x1, R7, P1 ;  /* 0x0000000109097824 */ /* 0x000fe200008e0607 */
[C---:B------:R-:W-:Y:S01]  /*59e0*/  ISETP.GT.AND P3, PT, R4.reuse, 0x8, PT ;  /* 0x000000080400780c */ /* 0x040fe20003f64270 */
[----:B------:R-:W-:Y:S01]  /*59f0*/  @P0 STG.E desc[UR40][R6.64+0x4], R25 ;  /* 0x0000041906000986 */ /* 0x000fe2000c101928 */
[----:B------:R-:W-:Y:S01]  /*5a00*/  ISETP.GT.AND P0, PT, R4, 0x9, PT ;  /* 0x000000090400780c */ /* 0x000fe20003f04270 */
[-C--:B------:R-:W-:Y:S01]  /*5a10*/  FMUL R35, R35, R88.reuse ;  /* 0x0000005823237220 */ /* 0x080fe20000400000 */
[C---:B------:R-:W-:Y:S01]  /*5a20*/  ISETP.GT.AND P4, PT, R3.reuse, 0x8, P4 ;  /* 0x000000080300780c */ /* 0x040fe20002784270 */
[----:B------:R1:W-:Y:S01]  /*5a30*/  @P2 STG.E desc[UR40][R8.64], R11 ;  /* 0x0000000b08002986 */ /* 0x0003e2000c101928 */
[C---:B------:R-:W-:Y:S01]  /*5a40*/  ISETP.GT.AND P1, PT, R3.reuse, RZ, P3 ;  /* 0x000000ff0300720c */ /* 0x040fe20001f24270 */
[-C--:B0-----:R-:W-:Y:S01]  /*5a50*/  FMUL R5, R28, R88.reuse ;  /* 0x000000581c057220 */ /* 0x081fe20000400000 */
[----:B------:R-:W-:Y:S01]  /*5a60*/  ISETP.GT.AND P2, PT, R3, RZ, P0 ;  /* 0x000000ff0300720c */ /* 0x000fe20000744270 */
[-C--:B------:R-:W-:Y:S01]  /*5a70*/  FMUL R37, R37, R88.reuse ;  /* 0x0000005825257220 */ /* 0x080fe20000400000 */
[----:B------:R-:W-:Y:S01]  /*5a80*/  ISETP.GT.AND P3, PT, R3, 0x8, P3 ;  /* 0x000000080300780c */ /* 0x000fe20001f64270 */
[-C--:B------:R-:W-:Y:S01]  /*5a90*/  FMUL R39, R39, R88.reuse ;  /* 0x0000005827277220 */ /* 0x080fe20000400000 */
[----:B------:R-:W-:Y:S01]  /*5aa0*/  F2FP.TF32.F32.PACK_B R27, R27 ;  /* 0x0000001bff1b723e */ /* 0x000fe200024050ff */
[-C--:B------:R-:W-:Y:S01]  /*5ab0*/  FMUL R41, R41, R88.reuse ;  /* 0x0000005829297220 */ /* 0x080fe20000400000 */
[----:B------:R-:W-:Y:S01]  /*5ac0*/  F2FP.TF32.F32.PACK_B R5, R5 ;  /* 0x00000005ff05723e */ /* 0x000fe200024050ff */
[-C--:B------:R-:W-:Y:S01]  /*5ad0*/  FMUL R43, R43, R88.reuse ;  /* 0x000000582b2b7220 */ /* 0x080fe20000400000 */
[----:B------:R-:W-:Y:S01]  /*5ae0*/  F2FP.TF32.F32.PACK_B R29, R29 ;  /* 0x0000001dff1d723e */ /* 0x000fe200024050ff */
[-C--:B-1----:R-:W-:Y:S01]  /*5af0*/  FMUL R11, R30, R88.reuse ;  /* 0x000000581e0b7220 */ /* 0x082fe20000400000 */
[----:B------:R-:W-:Y:S01]  /*5b00*/  @P4 STG.E desc[UR40][R8.64+0x4], R27 ;  /* 0x0000041b08004986 */ /* 0x000fe2000c101928 */
[C---:B------:R-:W-:Y:S01]  /*5b10*/  ISETP.GT.AND P4, PT, R4.reuse, 0x11, PT ;  /* 0x000000110400780c */ /* 0x040fe20003f84270 */
[-C--:B------:R-:W-:Y:S01]  /*5b20*/  FMUL R45, R45, R88.reuse ;  /* 0x000000582d2d7220 */ /* 0x080fe20000400000 */
[----:B------:R-:W-:Y:S01]  /*5b30*/  ISETP.GT.AND P0, PT, R3, 0x8, P0 ;  /* 0x000000080300780c */ /* 0x000fe20000704270 */
[----:B------:R0:W-:Y:S01]  /*5b40*/  @P1 STG.E desc[UR40][R6.64+0x20], R5 ;  /* 0x0000200506001986 */ /* 0x0001e2000c101928 */
[----:B------:R-:W-:Y:S01]  /*5b50*/  F2FP.TF32.F32.PACK_B R11, R11 ;  /* 0x0000000bff0b723e */ /* 0x000fe200024050ff */
[-C--:B------:R-:W-:Y:S01]  /*5b60*/  FMUL R47, R47, R88.reuse ;  /* 0x000000582f2f7220 */ /* 0x080fe20000400000 */
[----:B------:R-:W-:Y:S01]  /*5b70*/  F2FP.TF32.F32.PACK_B R31, R31 ;  /* 0x0000001fff1f723e */ /* 0x000fe200024050ff */
[----:B------:R-:W-:Y:S01]  /*5b80*/  @P2 STG.E desc[UR40][R6.64+0x24], R29 ;  /* 0x0000241d06002986 */ /* 0x000fe2000c101928 */
[----:B------:R-:W-:Y:S01]  /*5b90*/  ISETP.GT.AND P2, PT, R4, 0x10, PT ;  /* 0x000000100400780c */ /* 0x000fe20003f44270 */
[-C--:B------:R-:W-:Y:S01]  /*5ba0*/  FMUL R49, R49, R88.reuse ;  /* 0x0000005831317220 */ /* 0x080fe20000400000 */
[----:B------:R-:W-:Y:S01]  /*5bb0*/  F2FP.TF32.F32.PACK_B R33, R33 ;  /* 0x00000021ff21723e */ /* 0x000fe200024050ff */
[----:B------:R1:W-:Y:S01]  /*5bc0*/  @P3 STG.E desc[UR40][R8.64+0x20], R11 ;  /* 0x0000200b08003986 */ /* 0x0003e2000c101928 */
[----:B------:R-:W-:Y:S01]  /*5bd0*/  ISETP.GT.AND P1, PT, R3, RZ, P2 ;  /* 0x000000ff0300720c */ /* 0x000fe20001724270 */
[-C--:B------:R-:W-:Y:S01]  /*5be0*/  FMUL R51, R51, R88.reuse ;  /* 0x0000005833337220 */ /* 0x080fe20000400000 */
[C---:B------:R-:W-:Y:S01]  /*5bf0*/  ISETP.GT.AND P3, PT, R3.reuse, RZ, P4 ;  /* 0x000000ff0300720c */ /* 0x040fe20002764270 */
[-C--:B0-----:R-:W-:Y:S01]  /*5c00*/  FMUL R5, R32, R88.reuse ;  /* 0x0000005820057220 */ /* 0x081fe20000400000 */
[----:B------:R-:W-:Y:S01]  /*5c10*/  ISETP.GT.AND P2, PT, R3, 0x8, P2 ;  /* 0x000000080300780c */ /* 0x000fe20001744270 */
[----:B------:R-:W-:Y:S01]  /*5c20*/  @P0 STG.E desc[UR40][R8.64+0x24], R31 ;  /* 0x0000241f08000986 */ /* 0x000fe2000c101928 */
[----:B------:R-:W-:Y:S01]  /*5c30*/  F2FP.TF32.F32.PACK_B R13, R13 ;  /* 0x0000000dff0d723e */ /* 0x000fe200024050ff */
[-C--:B------:R-:W-:Y:S01]  /*5c40*/  FMUL R53, R53, R88.reuse ;  /* 0x0000005835357220 */ /* 0x080fe20000400000 */
[----:B------:R-:W-:Y:S01]  /*5c50*/  F2FP.TF32.F32.PACK_B R5, R5 ;  /* 0x00000005ff05723e */ /* 0x000fe200024050ff */
[-C--:B------:R-:W-:Y:S01]  /*5c60*/  FMUL R55, R55, R88.reuse ;  /* 0x0000005837377220 */ /* 0x080fe20000400000 */
[----:B------:R-:W-:Y:S01]  /*5c70*/  ISETP.GT.AND P0, PT, R4, 0x19, PT ;  /* 0x000000190400780c */ /* 0x000fe20003f04270 */
[-C--:B-1----:R-:W-:Y:S01]  /*5c80*/  FMUL R11, R38, R88.reuse ;  /* 0x00000058260b7220 */ /* 0x082fe20000400000 */
        /* <DEDUP_REMOVED lines=16> */
[----:B------:R-:W-:Y:S01]  /*5d90*/  ISETP.GT.AND P4, PT, R4, 0x21, PT ;  /* 0x000000210400780c */ /* 0x000fe20003f84270 */
[-C--:B------:R-:W-:Y:S01]  /*5da0*/  FMUL R63, R63, R88.reuse ;  /* 0x000000583f3f7220 */ /* 0x080fe20000400000 */
[----:B------:R-:W-:Y:S01]  /*5db0*/  F2FP.TF32.F32.PACK_B R5, R5 ;  /* 0x00000005ff05723e */ /* 0x000fe200024050ff */
[-C--:B------:R-:W-:Y:S01]  /*5dc0*/  FMUL R65, R65, R88.reuse ;  /* 0x0000005841417220 */ /* 0x080fe20000400000 */
[----:B------:R-:W-:Y:S01]  /*5dd0*/  ISETP.GT.AND P0, PT, R3, 0x8, P0 ;  /* 0x000000080300780c */ /* 0x000fe20000704270 */
[-C--:B-1----:R-:W-:Y:S01]  /*5de0*/  FMUL R13, R42, R88.reuse ;  /* 0x000000582a0d7220 */ /* 0x082fe20000400000 */
[----:B------:R-:W-:Y:S01]  /*5df0*/  F2FP.TF32.F32.PACK_B R39, R39 ;  /* 0x00000027ff27723e */ /* 0x000fe200024050ff */
        /* <DEDUP_REMOVED lines=13> */
[C---:B------:R-:W-:Y:S01]  /*5ed0*/  ISETP.GT.AND P2, PT, R3.reuse, 0x8, P2 ;  /* 0x000000080300780c */ /* 0x040fe20001744270 */
[----:B------:R-:W-:Y:S01]  /*5ee0*/  @P0 STG.E desc[UR40][R8.64+0x64], R39 ;  /* 0x0000642708000986 */ /* 0x000fe2000c101928 */
[----:B------:R-:W-:Y:S01]  /*5ef0*/  ISETP.GT.AND P4, PT, R3, 0x8, P4 ;  /* 0x000000080300780c */ /* 0x000fe20002784270 */
[-C--:B------:R-:W-:Y:S01]  /*5f00*/  FMUL R73, R73, R88.reuse ;  /* 0x0000005849497220 */ /* 0x080fe20000400000 */
[----:B------:R-:W-:Y:S01]  /*5f10*/  F2FP.TF32.F32.PACK_B R5, R5 ;  /* 0x00000005ff05723e */ /* 0x000fe200024050ff */
[-C--:B------:R-:W-:Y:S01]  /*5f20*/  FMUL R75, R75, R88.reuse ;  /* 0x000000584b4b7220 */ /* 0x080fe20000400000 */
[----:B------:R-:W-:Y:S01]  /*5f30*/  ISETP.GT.AND P0, PT, R4, 0x29, PT ;  /* 0x000000290400780c */ /* 0x000fe20003f04270 */
        /* <DEDUP_REMOVED lines=25> */
[----:B------:R-:W-:Y:S01]  /*60d0*/  ISETP.GT.AND P1, PT, R4, 0x31, PT ;  /* 0x000000310400780c */ /* 0x000fe20003f24270 */
[-C--:B------:R-:W-:Y:S01]  /*60e0*/  FMUL R85, R85, R88.reuse ;  /* 0x0000005855557220 */ /* 0x080fe20000400000 */
[----:B------:R-:W-:Y:S01]  /*60f0*/  F2FP.TF32.F32.PACK_B R13, R13 ;  /* 0x0000000dff0d723e */ /* 0x000fe200024050ff */
[----:B------:R-:W-:Y:S01]  /*6100*/  @P2 STG.E desc[UR40][R6.64+0xa4], R45 ;  /* 0x0000a42d06002986 */ /* 0x000fe2000c101928 */
[----:B------:R-:W-:Y:S01]  /*6110*/  ISETP.GT.AND P2, PT, R3, RZ, P4 ;  /* 0x000000ff0300720c */ /* 0x000fe20002744270 */
[----:B------:R-:W-:Y:S01]  /*6120*/  FMUL R87, R87, R88 ;  /* 0x0000005857577220 */ /* 0x000fe20000400000 */
[----:B------:R-:W-:Y:S01]  /*6130*/  F2FP.TF32.F32.PACK_B R53, R53 ;  /* 0x00000035ff35723e */ /* 0x000fe200024050ff */
[----:B------:R1:W-:Y:S01]  /*6140*/  @P3 STG.E desc[UR40][R8.64+0xa0], R11 ;  /* 0x0000a00b08003986 */ /* 0x0003e2000c101928 */
[----:B------:R-:W-:-:S02]  /*6150*/  ISETP.GT.AND P3, PT, R3, RZ, P1 ;  /* 0x000000ff0300720c */ /* 0x000fc40000f64270 */
[----:B------:R-:W-:Y:S01]  /*6160*/  F2FP.TF32.F32.PACK_B R55, R55 ;  /* 0x00000037ff37723e */ /* 0x000fe200024050ff */
[-C--:B0-----:R-:W-:Y:S01]  /*6170*/  FMUL R5, R48, R88.reuse ;  /* 0x0000005830057220 */ /* 0x081fe20000400000 */
[----:B------:R-:W-:Y:S01]  /*6180*/  @P0 STG.E desc[UR40][R8.64+0xa4], R47 ;  /* 0x0000a42f08000986 */ /* 0x000fe2000c101928 */
[----:B------:R-:W-:Y:S02]  /*6190*/  ISETP.GT.AND P0, PT, R3, 0x8, P4 ;  /* 0x000000080300780c */ /* 0x000fe40002704270 */
[----:B------:R-:W-:Y:S02]  /*61a0*/  F2FP.TF32.F32.PACK_B R57, R57 ;  /* 0x00000039ff39723e */ /* 0x000fe400024050ff */
[----:B------:R-:W-:Y:S01]  /*61b0*/  F2FP.TF32.F32.PACK_B R5, R5 ;  /* 0x00000005ff05723e */ /* 0x000fe200024050ff */
[----:B-1----:R-:W-:Y:S01]  /*61c0*/  FMUL R11, R54, R88 ;  /* 0x00000058360b7220 */ /* 0x002fe20000400000 */
[----:B------:R-:W-:-:S03]  /*61d0*/  F2FP.TF32.F32.PACK_B R59, R59 ;  /* 0x0000003bff3b723e */ /* 0x000fc600024050ff */
[----:B------:R0:W-:Y:S01]  /*61e0*/  @P2 STG.E desc[UR40][R6.64+0xc0], R5 ;  /* 0x0000c00506002986 */ /* 0x0001e2000c101928 */
[C---:B------:R-:W-:Y:S02]  /*61f0*/  ISETP.GT.AND P2, PT, R4.reuse, 0x38, PT ;  /* 0x000000380400780c */ /* 0x040fe40003f44270 */
[----:B------:R-:W-:Y:S01]  /*6200*/  F2FP.TF32.F32.PACK_B R11, R11 ;  /* 0x0000000bff0b723e */ /* 0x000fe200024050ff */
[----:B------:R-:W-:Y:S01]  /*6210*/  @P3 STG.E desc[UR40][R6.64+0xc4], R49 ;  /* 0x0000c43106003986 */ /* 0x000fe2000c101928 */
[C---:B------:R-:W-:Y:S02]  /*6220*/  ISETP.GT.AND P3, PT, R3.reuse, 0x8, P1 ;  /* 0x000000080300780c */ /* 0x040fe40000f64270 */
[----:B------:R-:W-:Y:S01]  /*6230*/  ISETP.GT.AND P1, PT, R4, 0x39, PT ;  /* 0x000000390400780c */ /* 0x000fe20003f24270 */
[----:B------:R1:W-:Y:S01]  /*6240*/  @P0 STG.E desc[UR40][R8.64+0xc0], R13 ;  /* 0x0000c00d08000986 */ /* 0x0003e2000c101928 */
[C---:B------:R-:W-:Y:S02]  /*6250*/  ISETP.GT.AND P4, PT, R3.reuse, RZ, P2 ;  /* 0x000000ff0300720c */ /* 0x040fe40001784270 */
[C---:B------:R-:W-:Y:S01]  /*6260*/  ISETP.GT.AND P0, PT, R3.reuse, RZ, P1 ;  /* 0x000000ff0300720c */ /* 0x040fe20000f04270 */
[----:B0-----:R-:W-:Y:S01]  /*6270*/  FMUL R5, R52, R88 ;  /* 0x0000005834057220 */ /* 0x001fe20000400000 */
[----:B------:R-:W-:-:S02]  /*6280*/  ISETP.GT.AND P2, PT, R3, 0x8, P2 ;  /* 0x000000080300780c */ /* 0x000fc40001744270 */
[----:B------:R-:W-:Y:S02]  /*6290*/  F2FP.TF32.F32.PACK_B R61, R61 ;  /* 0x0000003dff3d723e */ /* 0x000fe400024050ff */
[----:B------:R-:W-:Y:S01]  /*62a0*/  F2FP.TF32.F32.PACK_B R5, R5 ;  /* 0x00000005ff05723e */ /* 0x000fe200024050ff */
[----:B------:R-:W-:Y:S01]  /*62b0*/  @P3 STG.E desc[UR40][R8.64+0xc4], R51 ;  /* 0x0000c43308003986 */ /* 0x000fe2000c101928 */
[C---:B------:R-:W-:Y:S01]  /*62c0*/  ISETP.GT.AND P3, PT, R3.reuse, 0x8, P1 ;  /* 0x000000080300780c */ /* 0x040fe20000f64270 */
[----:B-1----:R-:W-:Y:S01]  /*62d0*/  FMUL R13, R58, R88 ;  /* 0x000000583a0d7220 */ /* 0x002fe20000400000 */
[C---:B------:R-:W-:Y:S01]  /*62e0*/  ISETP.GT.AND P1, PT, R4.reuse, 0x40, PT ;  /* 0x000000400400780c */ /* 0x040fe20003f24270 */
[----:B------:R0:W-:Y:S01]  /*62f0*/  @P4 STG.E desc[UR40][R6.64+0xe0], R5 ;  /* 0x0000e00506004986 */ /* 0x0001e2000c101928 */
[----:B------:R-:W-:Y:S02]  /*6300*/  F2FP.TF32.F32.PACK_B R63, R63 ;  /* 0x0000003fff3f723e */ /* 0x000fe400024050ff */
[----:B------:R-:W-:Y:S01]  /*6310*/  ISETP.GT.AND P4, PT, R3, RZ, P1 ;  /* 0x000000ff0300720c */ /* 0x000fe20000f84270 */
[----:B------:R-:W-:Y:S01]  /*6320*/  @P0 STG.E desc[UR40][R6.64+0xe4], R53 ;  /* 0x0000e43506000986 */ /* 0x000fe2000c101928 */
[----:B------:R-:W-:-:S02]  /*6330*/  ISETP.GT.AND P0, PT, R4, 0x41, PT ;  /* 0x000000410400780c */ /* 0x000fc40003f04270 */
[C---:B------:R-:W-:Y:S01]  /*6340*/  ISETP.GT.AND P1, PT, R3.reuse, 0x8, P1 ;  /* 0x000000080300780c */ /* 0x040fe20000f24270 */
[----:B------:R1:W-:Y:S01]  /*6350*/  @P2 STG.E desc[UR40][R8.64+0xe0], R11 ;  /* 0x0000e00b08002986 */ /* 0x0003e2000c101928 */
[C---:B------:R-:W-:Y:S02]  /*6360*/  ISETP.GT.AND P2, PT, R3.reuse, RZ, P0 ;  /* 0x000000ff0300720c */ /* 0x040fe40000744270 */
[----:B------:R-:W-:Y:S01]  /*6370*/  F2FP.TF32.F32.PACK_B R13, R13 ;  /* 0x0000000dff0d723e */ /* 0x000fe200024050ff */
[-C--:B0-----:R-:W-:Y:S01]  /*6380*/  FMUL R5, R56, R88.reuse ;  /* 0x0000005838057220 */ /* 0x081fe20000400000 */
[----:B------:R-:W-:Y:S01]  /*6390*/  @P3 STG.E desc[UR40][R8.64+0xe4], R55 ;  /* 0x0000e43708003986 */ /* 0x000fe2000c101928 */
[----:B------:R-:W-:Y:S02]  /*63a0*/  ISETP.GT.AND P3, PT, R3, 0x8, P0 ;  /* 0x000000080300780c */ /* 0x000fe40000764270 */
[----:B------:R-:W-:Y:S02]  /*63b0*/  ISETP.GT.AND P0, PT, R4, 0x49, PT ;  /* 0x000000490400780c */ /* 0x000fe40003f04270 */
[----:B------:R-:W-:Y:S01]  /*63c0*/  F2FP.TF32.F32.PACK_B R5, R5 ;  /* 0x00000005ff05723e */ /* 0x000fe200024050ff */
[----:B-1----:R-:W-:Y:S01]  /*63d0*/  FMUL R11, R62, R88 ;  /* 0x000000583e0b7220 */ /* 0x002fe20000400000 */
[----:B------:R-:W-:-:S03]  /*63e0*/  F2FP.TF32.F32.PACK_B R65, R65 ;  /* 0x00000041ff41723e */ /* 0x000fc600024050ff */
[----:B------:R0:W-:Y:S01]  /*63f0*/  @P4 STG.E desc[UR40][R6.64+0x100], R5 ;  /* 0x0001000506004986 */ /* 0x0001e2000c101928 */
[----:B------:R-:W-:Y:S02]  /*6400*/  F2FP.TF32.F32.PACK_B R67, R67 ;  /* 0x00000043ff43723e */ /* 0x000fe400024050ff */
[----:B------:R-:W-:Y:S01]  /*6410*/  F2FP.TF32.F32.PACK_B R11, R11 ;  /* 0x0000000bff0b723e */ /* 0x000fe200024050ff */
[----:B------:R-:W-:Y:S01]  /*6420*/  @P2 STG.E desc[UR40][R6.64+0x104], R57 ;  /* 0x0001043906002986 */ /* 0x000fe2000c101928 */
[----:B------:R-:W-:Y:S02]  /*6430*/  ISETP.GT.AND P2, PT, R4, 0x48, PT ;  /* 0x000000480400780c */ /* 0x000fe40003f44270 */
[----:B------:R-:W-:Y:S01]  /*6440*/  F2FP.TF32.F32.PACK_B R69, R69 ;  /* 0x00000045ff45723e */ /* 0x000fe200024050ff */
[----:B------:R1:W-:Y:S01]  /*6450*/  @P1 STG.E desc[UR40][R8.64+0x100], R13 ;  /* 0x0001000d08001986 */ /* 0x0003e2000c101928 */
[C---:B------:R-:W-:Y:S02]  /*6460*/  ISETP.GT.AND P4, PT, R3.reuse, RZ, P2 ;  /* 0x000000ff0300720c */ /* 0x040fe40001784270 */
[C---:B------:R-:W-:Y:S01]  /*6470*/  ISETP.GT.AND P1, PT, R3.reuse, RZ, P0 ;  /* 0x000000ff0300720c */ /* 0x040fe20000724270 */
[----:B0-----:R-:W-:Y:S01]  /*6480*/  FMUL R5, R60, R88 ;  /* 0x000000583c057220 */ /* 0x001fe20000400000 */
[C---:B------:R-:W-:Y:S01]  /*6490*/  ISETP.GT.AND P2, PT, R3.reuse, 0x8, P2 ;  /* 0x000000080300780c */ /* 0x040fe20001744270 */
[----:B------:R-:W-:Y:S01]  /*64a0*/  @P3 STG.E desc[UR40][R8.64+0x104], R59 ;  /* 0x0001043b08003986 */ /* 0x000fe2000c101928 */
[----:B------:R-:W-:-:S02]  /*64b0*/  ISETP.GT.AND P3, PT, R3, 0x8, P0 ;  /* 0x000000080300780c */ /* 0x000fc40000764270 */
[----:B------:R-:W-:Y:S02]  /*64c0*/  F2FP.TF32.F32.PACK_B R5, R5 ;  /* 0x00000005ff05723e */ /* 0x000fe400024050ff */
[----:B------:R-:W-:Y:S01]  /*64d0*/  ISETP.GT.AND P0, PT, R4, 0x51, PT ;  /* 0x000000510400780c */ /* 0x000fe20003f04270 */
[----:B-1----:R-:W-:Y:S01]  /*64e0*/  FMUL R13, R66, R88 ;  /* 0x00000058420d7220 */ /* 0x002fe20000400000 */
[----:B------:R-:W-:Y:S01]  /*64f0*/  F2FP.TF32.F32.PACK_B R71, R71 ;  /* 0x00000047ff47723e */ /* 0x000fe200024050ff */
[----:B------:R0:W-:Y:S01]  /*6500*/  @P4 STG.E desc[UR40][R6.64+0x120], R5 ;  /* 0x0001200506004986 */ /* 0x0001e2000c101928 */
[----:B------:R-:W-:Y:S02]  /*6510*/  F2FP.TF32.F32.PACK_B R73, R73 ;  /* 0x00000049ff49723e */ /* 0x000fe400024050ff */
[----:B------:R-:W-:Y:S01]  /*6520*/  F2FP.TF32.F32.PACK_B R13, R13 ;  /* 0x0000000dff0d723e */ /* 0x000fe200024050ff */
[----:B------:R-:W-:Y:S01]  /*6530*/  @P1 STG.E desc[UR40][R6.64+0x124], R61 ;  /* 0x0001243d06001986 */ /* 0x000fe2000c101928 */
[----:B------:R-:W-:-:S02]  /*6540*/  ISETP.GT.AND P1, PT, R4, 0x50, PT ;  /* 0x000000500400780c */ /* 0x000fc40003f24270 */
[----:B------:R-:W-:Y:S01]  /*6550*/  F2FP.TF32.F32.PACK_B R75, R75 ;  /* 0x0000004bff4b723e */ /* 0x000fe200024050ff */
[----:B------:R1:W-:Y:S01]  /*6560*/  @P2 STG.E desc[UR40][R8.64+0x120], R11 ;  /* 0x0001200b08002986 */ /* 0x0003e2000c101928 */
[C---:B------:R-:W-:Y:S02]  /*6570*/  ISETP.GT.AND P4, PT, R3.reuse, RZ, P1 ;  /* 0x000000ff0300720c */ /* 0x040fe40000f84270 */
[C---:B------:R-:W-:Y:S01]  /*6580*/  ISETP.GT.AND P2, PT, R3.reuse, RZ, P0 ;  /* 0x000000ff0300720c */ /* 0x040fe20000744270 */
[----:B0-----:R-:W-:Y:S01]  /*6590*/  FMUL R5, R64, R88 ;  /* 0x0000005840057220 */ /* 0x001fe20000400000 */
[C---:B------:R-:W-:Y:S01]  /*65a0*/  ISETP.GT.AND P1, PT, R3.reuse, 0x8, P1 ;  /* 0x000000080300780c */ /* 0x040fe20000f24270 */
[----:B------:R-:W-:Y:S01]  /*65b0*/  @P3 STG.E desc[UR40][R8.64+0x124], R63 ;  /* 0x0001243f08003986 */ /* 0x000fe2000c101928 */
[----:B------:R-:W-:Y:S02]  /*65c0*/  ISETP.GT.AND P3, PT, R3, 0x8, P0 ;  /* 0x000000080300780c */ /* 0x000fe40000764270 */
[----:B------:R-:W-:-:S02]  /*65d0*/  F2FP.TF32.F32.PACK_B R5, R5 ;  /* 0x00000005ff05723e */ /* 0x000fc400024050ff */
[----:B------:R-:W-:Y:S01]  /*65e0*/  ISETP.GT.AND P0, PT, R4, 0x59, PT ;  /* 0x000000590400780c */ /* 0x000fe20003f04270 */
[----:B-1----:R-:W-:Y:S01]  /*65f0*/  FMUL R11, R70, R88 ;  /* 0x00000058460b7220 */ /* 0x002fe20000400000 */
[----:B------:R-:W-:Y:S01]  /*6600*/  F2FP.TF32.F32.PACK_B R77, R77 ;  /* 0x0000004dff4d723e */ /* 0x000fe200024050ff */
[----:B------:R0:W-:Y:S01]  /*6610*/  @P4 STG.E desc[UR40][R6.64+0x140], R5 ;  /* 0x0001400506004986 */ /* 0x0001e2000c101928 */
[----:B------:R-:W-:Y:S02]  /*6620*/  F2FP.TF32.F32.PACK_B R79, R79 ;  /* 0x0000004fff4f723e */ /* 0x000fe400024050ff */
[----:B------:R-:W-:Y:S01]  /*6630*/  F2FP.TF32.F32.PACK_B R11, R11 ;  /* 0x0000000bff0b723e */ /* 0x000fe200024050ff */
[----:B------:R-:W-:Y:S01]  /*6640*/  @P2 STG.E desc[UR40][R6.64+0x144], R65 ;  /* 0x0001444106002986 */ /* 0x000fe2000c101928 */
[----:B------:R-:W-:Y:S02]  /*6650*/  ISETP.GT.AND P2, PT, R4, 0x58, PT ;  /* 0x000000580400780c */ /* 0x000fe40003f44270 */
[----:B------:R-:W-:Y:S01]  /*6660*/  F2FP.TF32.F32.PACK_B R81, R81 ;  /* 0x00000051ff51723e */ /* 0x000fe200024050ff */
[----:B------:R1:W-:Y:S01]  /*6670*/  @P1 STG.E desc[UR40][R8.64+0x140], R13 ;  /* 0x0001400d08001986 */ /* 0x0003e2000c101928 */
[----:B------:R-:W-:-:S02]  /*6680*/  ISETP.GT.AND P4, PT, R3, RZ, P2 ;  /* 0x000000ff0300720c */ /* 0x000fc40001784270 */
[C---:B------:R-:W-:Y:S01]  /*6690*/  ISETP.GT.AND P1, PT, R3.reuse, RZ, P0 ;  /* 0x000000ff0300720c */ /* 0x040fe20000724270 */
[-C--:B0-----:R-:W-:Y:S01]  /*66a0*/  FMUL R5, R68, R88.reuse ;  /* 0x0000005844057220 */ /* 0x081fe20000400000 */
[C---:B------:R-:W-:Y:S01]  /*66b0*/  ISETP.GT.AND P2, PT, R3.reuse, 0x8, P2 ;  /* 0x000000080300780c */ /* 0x040fe20001744270 */
[----:B------:R-:W-:Y:S01]  /*66c0*/  @P3 STG.E desc[UR40][R8.64+0x144], R67 ;  /* 0x0001444308003986 */ /* 0x000fe2000c101928 */
[----:B------:R-:W-:Y:S02]  /*66d0*/  ISETP.GT.AND P3, PT, R3, 0x8, P0 ;  /* 0x000000080300780c */ /* 0x000fe40000764270 */
[----:B------:R-:W-:Y:S02]  /*66e0*/  F2FP.TF32.F32.PACK_B R5, R5 ;  /* 0x00000005ff05723e */ /* 0x000fe400024050ff */
[----:B------:R-:W-:Y:S01]  /*66f0*/  ISETP.GT.AND P0, PT, R4, 0x61, PT ;  /* 0x000000610400780c */ /* 0x000fe20003f04270 */
[----:B-1----:R-:W-:Y:S01]  /*6700*/  FMUL R13, R74, R88 ;  /* 0x000000584a0d7220 */ /* 0x002fe20000400000 */
[----:B------:R-:W-:Y:S01]  /*6710*/  F2FP.TF32.F32.PACK_B R15, R15 ;  /* 0x0000000fff0f723e */ /* 0x000fe200024050ff */
[----:B------:R0:W-:Y:S01]  /*6720*/  @P4 STG.E desc[UR40][R6.64+0x160], R5 ;  /* 0x0001600506004986 */ /* 0x0001e2000c101928 */
[----:B------:R-:W-:-:S02]  /*6730*/  F2FP.TF32.F32.PACK_B R83, R83 ;  /* 0x00000053ff53723e */ /* 0x000fc400024050ff */
        /* <DEDUP_REMOVED lines=15> */
[----:B------:R0:W-:Y:S03]  /*6830*/  @P4 STG.E desc[UR40][R6.64+0x180], R5 ;  /* 0x0001800506004986 */ /* 0x0001e6000c101928 */
[----:B------:R-:W-:Y:S01]  /*6840*/  F2FP.TF32.F32.PACK_B R11, R11 ;  /* 0x0000000bff0b723e */ /* 0x000fe200024050ff */
[----:B------:R-:W-:Y:S01]  /*6850*/  @P2 STG.E desc[UR40][R6.64+0x184], R73 ;  /* 0x0001844906002986 */ /* 0x000fe2000c101928 */
[----:B------:R-:W-:-:S03]  /*6860*/  ISETP.GT.AND P2, PT, R4, 0x68, PT ;  /* 0x000000680400780c */ /* 0x000fc60003f44270 */
[----:B------:R1:W-:Y:S01]  /*6870*/  @P1 STG.E desc[UR40][R8.64+0x180], R13 ;  /* 0x0001800d08001986 */ /* 0x0003e2000c101928 */
[C---:B------:R-:W-:Y:S02]  /*6880*/  ISETP.GT.AND P4, PT, R3.reuse, RZ, P2 ;  /* 0x000000ff0300720c */ /* 0x040fe40001784270 */
[C---:B------:R-:W-:Y:S01]  /*6890*/  ISETP.GT.AND P1, PT, R3.reuse, RZ, P0 ;  /* 0x000000ff0300720c */ /* 0x040fe20000724270 */
[-C--:B0-----:R-:W-:Y:S01]  /*68a0*/  FMUL R5, R76, R88.reuse ;  /* 0x000000584c057220 */ /* 0x081fe20000400000 */
[C---:B------:R-:W-:Y:S01]  /*68b0*/  ISETP.GT.AND P2, PT, R3.reuse, 0x8, P2 ;  /* 0x000000080300780c */ /* 0x040fe20001744270 */
[----:B------:R-:W-:Y:S01]  /*68c0*/  @P3 STG.E desc[UR40][R8.64+0x184], R75 ;  /* 0x0001844b08003986 */ /* 0x000fe2000c101928 */
[----:B------:R-:W-:Y:S02]  /*68d0*/  ISETP.GT.AND P3, PT, R4, 0x71, PT ;  /* 0x000000710400780c */ /* 0x000fe40003f64270 */
[----:B------:R-:W-:Y:S02]  /*68e0*/  F2FP.TF32.F32.PACK_B R5, R5 ;  /* 0x00000005ff05723e */ /* 0x000fe400024050ff */
[----:B------:R-:W-:Y:S01]  /*68f0*/  ISETP.GT.AND P0, PT, R3, 0x8, P0 ;  /* 0x000000080300780c */ /* 0x000fe20000704270 */
[----:B-1----:R-:W-:-:S02]  /*6900*/  FMUL R13, R80, R88 ;  /* 0x00000058500d7220 */ /* 0x002fc40000400000 */
[----:B------:R-:W-:Y:S03]  /*6910*/  @P4 STG.E desc[UR40][R6.64+0x1a0], R5 ;  /* 0x0001a00506004986 */ /* 0x000fe6000c101928 */
[----:B------:R-:W-:Y:S01]  /*6920*/  F2FP.TF32.F32.PACK_B R13, R13 ;  /* 0x0000000dff0d723e */ /* 0x000fe200024050ff */
[----:B------:R-:W-:Y:S01]  /*6930*/  @P1 STG.E desc[UR40][R6.64+0x1a4], R77 ;  /* 0x0001a44d06001986 */ /* 0x000fe2000c101928 */
[----:B------:R-:W-:-:S03]  /*6940*/  ISETP.GT.AND P1, PT, R4, 0x70, PT ;  /* 0x000000700400780c */ /* 0x000fc60003f24270 */
[----:B------:R0:W-:Y:S01]  /*6950*/  @P2 STG.E desc[UR40][R8.64+0x1a0], R11 ;  /* 0x0001a00b08002986 */ /* 0x0001e2000c101928 */
[C---:B------:R-:W-:Y:S02]  /*6960*/  ISETP.GT.AND P4, PT, R3.reuse, RZ, P1 ;  /* 0x000000ff0300720c */ /* 0x040fe40000f84270 */
[C---:B------:R-:W-:Y:S01]  /*6970*/  ISETP.GT.AND P2, PT, R3.reuse, RZ, P3 ;  /* 0x000000ff0300720c */ /* 0x040fe20001f44270 */
[----:B------:R-:W-:Y:S01]  /*6980*/  @P0 STG.E desc[UR40][R8.64+0x1a4], R79 ;  /* 0x0001a44f08000986 */ /* 0x000fe2000c101928 */
[C---:B------:R-:W-:Y:S02]  /*6990*/  ISETP.GT.AND P1, PT, R3.reuse, 0x8, P1 ;  /* 0x000000080300780c */ /* 0x040fe40000f24270 */
[----:B------:R-:W-:Y:S02]  /*69a0*/  ISETP.GT.AND P0, PT, R4, 0x78, PT ;  /* 0x000000780400780c */ /* 0x000fe40003f04270 */
[----:B------:R-:W-:Y:S01]  /*69b0*/  ISETP.GT.AND P3, PT, R3, 0x8, P3 ;  /* 0x000000080300780c */ /* 0x000fe20001f64270 */
[----:B0-----:R-:W-:-:S04]  /*69c0*/  FMUL R11, R86, R88 ;  /* 0x00000058560b7220 */ /* 0x001fc80000400000 */
[----:B------:R-:W-:Y:S01]  /*69d0*/  @P4 STG.E desc[UR40][R6.64+0x1c0], R13 ;  /* 0x0001c00d06004986 */ /* 0x000fe2000c101928 */
[----:B------:R-:W-:Y:S01]  /*69e0*/  ISETP.GT.AND P4, PT, R4, 0x79, PT ;  /* 0x000000790400780c */ /* 0x000fe20003f84270 */
[----:B------:R-:W-:Y:S01]  /*69f0*/  @P2 IMAD.MOV.U32 R4, RZ, RZ, R6 ;  /* 0x000000ffff042224 */ /* 0x000fe200078e0006 */
[----:B------:R-:W-:Y:S01]  /*6a00*/  F2FP.TF32.F32.PACK_B R11, R11 ;  /* 0x0000000bff0b723e */ /* 0x000fe200024050ff */
[----:B------:R-:W-:-:S05]  /*6a10*/  @P2 IMAD.MOV.U32 R5, RZ, RZ, R7 ;  /* 0x000000ffff052224 */ /* 0x000fca00078e0007 */
[----:B------:R0:W-:Y:S01]  /*6a20*/  @P2 STG.E desc[UR40][R4.64+0x1c4], R81 ;  /* 0x0001c45104002986 */ /* 0x0001e2000c101928 */
[C---:B------:R-:W-:Y:S02]  /*6a30*/  ISETP.GT.AND P2, PT, R3.reuse, RZ, P4 ;  /* 0x000000ff0300720c */ /* 0x040fe40002744270 */
[----:B------:R-:W-:Y:S01]  /*6a40*/  ISETP.GT.AND P4, PT, R3, 0x8, P4 ;  /* 0x000000080300780c */ /* 0x000fe20002784270 */
[----:B0-----:R-:W-:Y:S02]  /*6a50*/  @P1 IMAD.MOV.U32 R4, RZ, RZ, R8 ;  /* 0x000000ffff041224 */ /* 0x001fe400078e0008 */
[----:B------:R-:W-:-:S05]  /*6a60*/  @P1 IMAD.MOV.U32 R5, RZ, RZ, R9 ;  /* 0x000000ffff051224 */ /* 0x000fca00078e0009 */
[----:B------:R0:W-:Y:S01]  /*6a70*/  @P1 STG.E desc[UR40][R4.64+0x1c0], R15 ;  /* 0x0001c00f04001986 */ /* 0x0001e2000c101928 */
[C---:B------:R-:W-:Y:S02]  /*6a80*/  ISETP.GT.AND P1, PT, R3.reuse, RZ, P0 ;  /* 0x000000ff0300720c */ /* 0x040fe40000724270 */
[----:B------:R-:W-:Y:S01]  /*6a90*/  ISETP.GT.AND P0, PT, R3, 0x8, P0 ;  /* 0x000000080300780c */ /* 0x000fe20000704270 */
[----:B------:R-:W-:-:S05]  /*6aa0*/  FMUL R3, R84, R88 ;  /* 0x0000005854037220 */ /* 0x000fca0000400000 */
[----:B------:R-:W-:Y:S01]  /*6ab0*/  F2FP.TF32.F32.PACK_B R3, R3 ;  /* 0x00000003ff03723e */ /* 0x000fe200024050ff */
[----:B0-----:R-:W-:Y:S02]  /*6ac0*/  @P3 IMAD.MOV.U32 R4, RZ, RZ, R8 ;  /* 0x000000ffff043224 */ /* 0x001fe400078e0008 */
[----:B------:R-:W-:-:S05]  /*6ad0*/  @P3 IMAD.MOV.U32 R5, RZ, RZ, R9 ;  /* 0x000000ffff053224 */ /* 0x000fca00078e0009 */
[----:B------:R0:W-:Y:S02]  /*6ae0*/  @P3 STG.E desc[UR40][R4.64+0x1c4], R83 ;  /* 0x0001c45304003986 */ /* 0x0001e4000c101928 */
[----:B0-----:R-:W-:Y:S02]  /*6af0*/  @P1 IMAD.MOV.U32 R4, RZ, RZ, R6 ;  /* 0x000000ffff041224 */ /* 0x001fe400078e0006 */
[----:B------:R-:W-:-:S05]  /*6b00*/  @P1 IMAD.MOV.U32 R5, RZ, RZ, R7 ;  /* 0x000000ffff051224 */ /* 0x000fca00078e0007 */
[----:B------:R0:W-:Y:S04]  /*6b10*/  @P1 STG.E desc[UR40][R4.64+0x1e0], R3 ;  /* 0x0001e00304001986 */ /* 0x0001e8000c101928 */
[----:B------:R1:W-:Y:S01]  /*6b20*/  @P2 STG.E desc[UR40][R6.64+0x1e4], R85 ;  /* 0x0001e45506002986 */ /* 0x0003e2000c101928 */
[----:B0-----:R-:W-:Y:S02]  /*6b30*/  @P0 IMAD.MOV.U32 R4, RZ, RZ, R8 ;  /* 0x000000ffff040224 */ /* 0x001fe400078e0008 */
[----:B------:R-:W-:-:S05]  /*6b40*/  @P0 IMAD.MOV.U32 R5, RZ, RZ, R9 ;  /* 0x000000ffff050224 */ /* 0x000fca00078e0009 */
[----:B------:R1:W-:Y:S04]  /*6b50*/  @P0 STG.E desc[UR40][R4.64+0x1e0], R11 ;  /* 0x0001e00b04000986 */ /* 0x0003e8000c101928 */
[----:B------:R1:W-:Y:S02]  /*6b60*/  @P4 STG.E desc[UR40][R8.64+0x1e4], R87 ;  /* 0x0001e45708004986 */ /* 0x0003e4000c101928 */
.L_x_158:
[----:B------:R-:W-:Y:S05]  /*6b70*/  BSYNC B0 ;  /* 0x0000000000007941 */ /* 0x000fea0003800000 */
.L_x_32:
[----:B------:R-:W-:Y:S01]  /*6b80*/  IADD3 R16, P0, R16, UR38, RZ ;  /* 0x0000002610107c10 */ /* 0x000fe2000ff1e0ff */
[----:B------:R-:W-:Y:S01]  /*6b90*/  ULDC.64 UR4, c[0x0][0x650] ;  /* 0x0001940000047ab9 */ /* 0x000fe20000000a00 */
[----:B------:R-:W-:Y:S01]  /*6ba0*/  PRMT R3, RZ, 0x7610, R3 ;  /* 0x00007610ff037816 */ /* 0x000fe20000000003 */
[----:B------:R-:W-:Y:S01]  /*6bb0*/  IMAD.MOV.U32 R100, RZ, RZ, -0x1 ;  /* 0xffffffffff647424 */ /* 0x000fe200078e00ff */
[----:B------:R-:W-:Y:S01]  /*6bc0*/  IADD3.X R17, R17, UR37, RZ, P0, !PT ;  /* 0x0000002511117c10 */ /* 0x000fe200087fe4ff */
[----:B--2---:R-:W-:Y:S01]  /*6bd0*/  IMAD.MOV.U32 R99, RZ, RZ, -0x1 ;  /* 0xffffffffff637424 */ /* 0x004fe200078e00ff */
[----:B------:R-:W-:-:S04]  /*6be0*/  ISETP.GE.U32.AND P0, PT, R16, UR4, PT ;  /* 0x0000000410007c0c */ /* 0x000fc8000bf06070 */
[----:B------:R-:W-:-:S13]  /*6bf0*/  ISETP.GE.U32.AND.EX P0, PT, R17, UR5, PT, P0 ;  /* 0x0000000511007c0c */ /* 0x000fda000bf06100 */
[----:B------:R-:W-:Y:S05]  /*6c00*/  @P0 BRA `(.L_x_159) ;  /* 0x00000004004c0947 */ /* 0x000fea0003800000 */
[----:B01----:R-:W0:Y:S01]  /*6c10*/  LDC.64 R10, c[0x0][0x628] ;  /* 0x00018a00ff0a7b82 */ /* 0x003e220000000a00 */
[----:B----4-:R-:W1:Y:S01]  /*6c20*/  S2R R12, SR_CTAID.X ;  /* 0x00000000000c7919 */ /* 0x010e620000002500 */
[----:B---3--:R-:W-:Y:S02]  /*6c30*/  IMAD.MOV.U32 R8, RZ, RZ, R16 ;  /* 0x000000ffff087224 */ /* 0x008fe400078e0010 */
[----:B------:R-:W-:Y:S01]  /*6c40*/  IMAD.MOV.U32 R9, RZ, RZ, R17 ;  /* 0x000000ffff097224 */ /* 0x000fe200078e0011 */
[----:B------:R-:W2:Y:S03]  /*6c50*/  S2R R20, SR_CTAID.Y ;  /* 0x0000000000147919 */ /* 0x000ea60000002600 */
[----:B------:R-:W3:Y:S08]  /*6c60*/  LDC R0, c[0x0][0x630] ;  /* 0x00018c00ff007b82 */ /* 0x000ef00000000800 */
[----:B------:R-:W4:Y:S01]  /*6c70*/  LDC.64 R14, c[0x0][0x620] ;  /* 0x00018800ff0e7b82 */ /* 0x000f220000000a00 */
[----:B0-----:R-:W-:-:S04]  /*6c80*/  ISETP.NE.U32.AND P0, PT, R10, RZ, PT ;  /* 0x000000ff0a00720c */ /* 0x001fc80003f05070 */
[----:B------:R-:W-:-:S13]  /*6c90*/  ISETP.NE.AND.EX P0, PT, R11, RZ, PT, P0 ;  /* 0x000000ff0b00720c */ /* 0x000fda0003f05300 */
[----:B-1234-:R-:W-:Y:S05]  /*6ca0*/  @!P0 BRA `(.L_x_160) ;  /* 0x0000000000288947 */ /* 0x01efea0003800000 */
        /* <DEDUP_REMOVED lines=10> */
.L_x_160:
[-CC-:B------:R-:W-:Y:S01]  /*6d50*/  SHF.R.U64 R99, R8, R0.reuse, R9.reuse ;  /* 0x0000000008637219 */ /* 0x180fe20000001209 */
[----:B------:R-:W0:Y:S01]  /*6d60*/  LDC.64 R26, c[0x0][0x640] ;  /* 0x00019000ff1a7b82 */ /* 0x000e220000000a00 */
[----:B------:R-:W-:Y:S01]  /*6d70*/  SHF.R.U32.HI R0, RZ, R0, R9 ;  /* 0x00000000ff007219 */ /* 0x000fe20000011609 */
[----:B------:R-:W-:Y:S01]  /*6d80*/  ULDC UR4, c[0x0][0x150] ;  /* 0x0000540000047ab9 */ /* 0x000fe20000000800 */
[----:B------:R-:W-:Y:S02]  /*6d90*/  IADD3 R3, P0, RZ, -R99, RZ ;  /* 0x80000063ff037210 */ /* 0x000fe40007f1e0ff */
[----:B------:R-:W-:-:S03]  /*6da0*/  I2FP.F32.U32 R7, R12 ;  /* 0x0000000c00077245 */ /* 0x000fc60000201000 */
[----:B------:R-:W1:Y:S01]  /*6db0*/  LDC R6, c[0x0][0x618] ;  /* 0x00018600ff067b82 */ /* 0x000e620000000800 */
[----:B------:R-:W-:Y:S02]  /*6dc0*/  IMAD.X R5, RZ, RZ, ~R0, P0 ;  /* 0x000000ffff057224 */ /* 0x000fe400000e0e00 */
[----:B------:R-:W-:Y:S01]  /*6dd0*/  FMUL R7, R7, UR4 ;  /* 0x0000000407077c20 */ /* 0x000fe20008400000 */
[----:B------:R-:W-:Y:S01]  /*6de0*/  ULDC UR4, c[0x0][0x154] ;  /* 0x0000550000047ab9 */ /* 0x000fe20000000800 */
[-C--:B------:R-:W-:Y:S02]  /*6df0*/  IMAD R0, R5, R14.reuse, RZ ;  /* 0x0000000e05007224 */ /* 0x080fe400078e02ff */
[C---:B------:R-:W-:Y:S01]  /*6e00*/  IMAD.WIDE.U32 R4, R3.reuse, R14, R16 ;  /* 0x0000000e03047225 */ /* 0x040fe200078e0010 */
[----:B------:R-:W2:Y:S01]  /*6e10*/  LDC R11, c[0x0][0x608] ;  /* 0x00018200ff0b7b82 */ /* 0x000ea20000000800 */
[----:B------:R-:W3:Y:S02]  /*6e20*/  F2I.U32.TRUNC.NTZ R7, R7 ;  /* 0x0000000700077305 */ /* 0x000ee4000020f000 */
[----:B------:R-:W-:-:S04]  /*6e30*/  IMAD R3, R3, R15, R0 ;  /* 0x0000000f03037224 */ /* 0x000fc800078e0200 */
[----:B------:R-:W-:Y:S01]  /*6e40*/  IMAD.IADD R3, R5, 0x1, R3 ;  /* 0x0000000105037824 */ /* 0x000fe200078e0203 */
[----:B------:R-:W4:Y:S01]  /*6e50*/  LDC R8, c[0x0][0x658] ;  /* 0x00019600ff087b82 */ /* 0x000f220000000800 */
[----:B------:R-:W-:Y:S02]  /*6e60*/  I2FP.F32.U32 R5, R20 ;  /* 0x0000001400057245 */ /* 0x000fe40000201000 */
[----:B0-----:R-:W-:-:S04]  /*6e70*/  ISETP.NE.U32.AND P0, PT, R26, RZ, PT ;  /* 0x000000ff1a00720c */ /* 0x001fc80003f05070 */
[----:B------:R-:W-:Y:S01]  /*6e80*/  ISETP.NE.AND.EX P0, PT, R27, RZ, PT, P0 ;  /* 0x000000ff1b00720c */ /* 0x000fe20003f05300 */
[----:B------:R-:W0:Y:S01]  /*6e90*/  LDC R9, c[0x0][0x144] ;  /* 0x00005100ff097b82 */ /* 0x000e220000000800 */
[-C--:B-1----:R-:W-:Y:S01]  /*6ea0*/  SHF.R.U64 R13, R4, R6.reuse, R3 ;  /* 0x00000006040d7219 */ /* 0x082fe20000001203 */
[----:B---3--:R-:W-:Y:S01]  /*6eb0*/  IMAD.MOV R7, RZ, RZ, -R7 ;  /* 0x000000ffff077224 */ /* 0x008fe200078e0a07 */
[----:B------:R-:W-:Y:S01]  /*6ec0*/  SHF.R.U32.HI R0, RZ, R6, R3 ;  /* 0x00000006ff007219 */ /* 0x000fe20000011603 */
[----:B------:R-:W-:-:S04]  /*6ed0*/  FMUL R6, R5, UR4 ;  /* 0x0000000405067c20 */ /* 0x000fc80008400000 */
[----:B------:R-:W1:Y:S01]  /*6ee0*/  LDC R21, c[0x0][0x148] ;  /* 0x00005200ff157b82 */ /* 0x000e620000000800 */
[----:B------:R3:W0:Y:S01]  /*6ef0*/  F2I.U32.TRUNC.NTZ R14, R6 ;  /* 0x00000006000e7305 */ /* 0x000622000020f000 */
[-CC-:B--2---:R-:W-:Y:S02]  /*6f00*/  SHF.R.U64 R10, R13, R11.reuse, R0.reuse ;  /* 0x0000000b0d0a7219 */ /* 0x184fe40000001200 */
[----:B------:R-:W-:-:S04]  /*6f10*/  SHF.R.U32.HI R3, RZ, R11, R0 ;  /* 0x0000000bff037219 */ /* 0x000fc80000011600 */
[----:B-----5:R-:W2:Y:S01]  /*6f20*/  LDC R24, c[0x0][0x648] ;  /* 0x00019200ff187b82 */ /* 0x020ea20000000800 */
[-CC-:B----4-:R-:W-:Y:S02]  /*6f30*/  SHF.R.U64 R15, R10, R8.reuse, R3.reuse ;  /* 0x000000080a0f7219 */ /* 0x190fe40000001203 */
[----:B------:R-:W-:-:S03]  /*6f40*/  SHF.R.U32.HI R5, RZ, R8, R3 ;  /* 0x00000008ff057219 */ /* 0x000fc60000011603 */
[----:B------:R-:W-:Y:S02]  /*6f50*/  IMAD.MOV.U32 R4, RZ, RZ, R15 ;  /* 0x000000ffff047224 */ /* 0x000fe400078e000f */
[----:B------:R-:W4:Y:S01]  /*6f60*/  LDC R28, c[0x0][0x638] ;  /* 0x00018e00ff1c7b82 */ /* 0x000f220000000800 */
[----:B0-----:R-:W-:-:S07]  /*6f70*/  IMAD R25, R9, R7, R12 ;  /* 0x0000000709197224 */ /* 0x001fce00078e020c */
[----:B------:R-:W0:Y:S08]  /*6f80*/  LDC R29, c[0x0][0x610] ;  /* 0x00018400ff1d7b82 */ /* 0x000e300000000800 */
[----:B------:R-:W0:Y:S01]  /*6f90*/  LDC R30, c[0x0][0x600] ;  /* 0x00018000ff1e7b82 */ /* 0x000e220000000800 */
[----:B-1-3--:R-:W-:Y:S05]  /*6fa0*/  @!P0 BRA `(.L_x_161) ;  /* 0x0000000000288947 */ /* 0x00afea0003800000 */
[----:B------:R-:W1:Y:S02]  /*6fb0*/  LDC R0, c[0x0][0x64c] ;  /* 0x00019300ff007b82 */ /* 0x000e640000000800 */
[----:B-1----:R-:W-:-:S05]  /*6fc0*/  IADD3 R3, P0, R15, R0, RZ ;  /* 0x000000000f037210 */ /* 0x002fca0007f1e0ff */
        /* <DEDUP_REMOVED lines=8> */
.L_x_161:
[----:B------:R-:W-:Y:S01]  /*7050*/  ISETP.NE.AND P0, PT, R2, 0x1, PT ;  /* 0x000000010200780c */ /* 0x000fe20003f05270 */
[----:B------:R-:W-:Y:S01]  /*7060*/  IMAD.MOV R14, RZ, RZ, -R14 ;  /* 0x000000ffff0e7224 */ /* 0x000fe200078e0a0e */
[----:B--2---:R-:W-:Y:S02]  /*7070*/  SHF.R.U64 R0, R4, R24, R5 ;  /* 0x0000001804007219 */ /* 0x004fe40000001205 */
[----:B------:R-:W-:Y:S02]  /*7080*/  LOP3.LUT R3, R10, R97, RZ, 0xc0, !PT ;  /* 0x000000610a037212 */ /* 0x000fe400078ec0ff */
[----:B------:R-:W-:Y:S01]  /*7090*/  LOP3.LUT R6, R13, R96, RZ, 0xc0, !PT ;  /* 0x000000600d067212 */ /* 0x000fe200078ec0ff */
[----:B------:R-:W-:Y:S02]  /*70a0*/  IMAD.MOV R4, RZ, RZ, -R0 ;  /* 0x000000ffff047224 */ /* 0x000fe400078e0a00 */
[----:B------:R-:W-:Y:S02]  /*70b0*/  IMAD R0, R92, R0, R3 ;  /* 0x000000005c007224 */ /* 0x000fe400078e0203 */
[----:B----4-:R-:W-:-:S02]  /*70c0*/  IMAD R3, R4, R28, R15 ;  /* 0x0000001c04037224 */ /* 0x010fc400078e020f */
[----:B------:R-:W-:Y:S02]  /*70d0*/  @P0 IMAD R25, R21, R14, R20 ;  /* 0x0000000e15190224 */ /* 0x000fe400078e0214 */
[----:B0-----:R-:W-:Y:S02]  /*70e0*/  IMAD R5, R3, R30, R6 ;  /* 0x0000001e03057224 */ /* 0x001fe400078e0206 */
[----:B------:R-:W-:Y:S02]  /*70f0*/  IMAD R0, R0, R29, R25 ;  /* 0x0000001d00007224 */ /* 0x000fe400078e0219 */
[----:B------:R-:W-:-:S03]  /*7100*/  IMAD.MOV.U32 R4, RZ, RZ, 0x1 ;  /* 0x00000001ff047424 */ /* 0x000fc600078e00ff */
[----:B------:R-:W-:Y:S02]  /*7110*/  SEL R100, R5, R0, !P0 ;  /* 0x0000000005647207 */ /* 0x000fe40004000000 */
[----:B------:R-:W-:Y:S02]  /*7120*/  PRMT R3, R4, 0x7610, R3 ;  /* 0x0000761004037816 */ /* 0x000fe40000000003 */
[----:B------:R-:W-:-:S07]  /*7130*/  SEL R0, R0, R5, !P0 ;  /* 0x0000000500007207 */ /* 0x000fce0004000000 */
.L_x_159:
[----:B------:R-:W-:Y:S01]  /*7140*/  LOP3.LUT P0, RZ, R3, 0xff, RZ, 0xc0, !PT ;  /* 0x000000ff03ff7812 */ /* 0x000fe2000780c0ff */
[----:B------:R-:W-:Y:S01]  /*7150*/  UIMAD.WIDE.U32 UR4, UR42, -0x55555555, URZ ;  /* 0xaaaaaaab2a0478a5 */ /* 0x000fe2000f8e003f */
[----:B------:R-:W-:-:S03]  /*7160*/  IMAD.MOV.U32 R101, RZ, RZ, R0 ;  /* 0x000000ffff657224 */ /* 0x000fc600078e0000 */
[----:B------:R-:W-:-:S04]  /*7170*/  USHF.R.U32.HI UR4, URZ, 0x1, UR5 ;  /* 0x000000013f047899 */ /* 0x000fc80008011605 */
[----:B------:R-:W-:-:S04]  /*7180*/  UIMAD UR42, UR4, -0x3, UR42 ;  /* 0xfffffffd042a78a4 */ /* 0x000fc8000f8e022a */
[----:B------:R-:W-:Y:S08]  /*7190*/  @P0 BRA `(.L_x_162) ;  /* 0xffffffa000940947 */ /* 0x000ff0000383ffff */
[----:B------:R-:W-:Y:S05]  /*71a0*/  EXIT ;  /* 0x000000000000794d */ /* 0x000fea0003800000 */
.L_x_7:
        /* <DEDUP_REMOVED lines=26> */
.L_x_164:
[----:B------:R-:W0:Y:S01]  /*7350*/  LDC.64 R28, c[0x0][0x640] ;  /* 0x00019000ff1c7b82 */ /* 0x000e220000000a00 */
[-CC-:B------:R-:W-:Y:S01]  /*7360*/  SHF.R.U64 R22, R14, R6.reuse, R15.reuse ;  /* 0x000000060e167219 */ /* 0x180fe2000000120f */
[----:B------:R-:W-:Y:S01]  /*7370*/  IMAD.MOV.U32 R30, RZ, RZ, 0x1 ;  /* 0x00000001ff1e7424 */ /* 0x000fe200078e00ff */
[----:B------:R-:W-:Y:S02]  /*7380*/  SHF.R.U32.HI R6, RZ, R6, R15 ;  /* 0x00000006ff067219 */ /* 0x000fe4000001160f */
[----:B------:R-:W-:-:S03]  /*7390*/  IADD3 R13, P0, RZ, -R22, RZ ;  /* 0x80000016ff0d7210 */ /* 0x000fc60007f1e0ff */
[----:B------:R-:W1:Y:S02]  /*73a0*/  LDC R12, c[0x0][0x618] ;  /* 0x00018600ff0c7b82 */ /* 0x000e640000000800 */
[----:B------:R-:W-:-:S04]  /*73b0*/  IMAD.X R11, RZ, RZ, ~R6, P0 ;  /* 0x000000ffff0b7224 */ /* 0x000fc800000e0e06 */
[-C--:B------:R-:W-:Y:S02]  /*73c0*/  IMAD R6, R11, R24.reuse, RZ ;  /* 0x000000180b067224 */ /* 0x080fe400078e02ff */
[----:B------:R-:W2:Y:S01]  /*73d0*/  LDC R14, c[0x0][0x608] ;  /* 0x00018200ff0e7b82 */ /* 0x000ea20000000800 */
[----:B------:R-:W-:-:S04]  /*73e0*/  IMAD.WIDE.U32 R10, R13, R24, R16 ;  /* 0x000000180d0a7225 */ /* 0x000fc800078e0010 */
[----:B------:R-:W-:-:S03]  /*73f0*/  IMAD R13, R13, R25, R6 ;  /* 0x000000190d0d7224 */ /* 0x000fc600078e0206 */
[----:B------:R-:W3:Y:S01]  /*7400*/  LDC R27, c[0x0][0x658] ;  /* 0x00019600ff1b7b82 */ /* 0x000ee20000000800 */
[----:B------:R-:W-:Y:S01]  /*7410*/  IMAD.IADD R11, R11, 0x1, R13 ;  /* 0x000000010b0b7824 */ /* 0x000fe200078e020d */
[----:B0-----:R-:W-:-:S04]  /*7420*/  ISETP.NE.U32.AND P0, PT, R28, RZ, PT ;  /* 0x000000ff1c00720c */ /* 0x001fc80003f05070 */
[----:B------:R-:W-:Y:S02]  /*7430*/  ISETP.NE.AND.EX P0, PT, R29, RZ, PT, P0 ;  /* 0x000000ff1d00720c */ /* 0x000fe40003f05300 */
[----:B------:R-:W0:Y:S01]  /*7440*/  LDC R24, c[0x0][0x600] ;  /* 0x00018000ff187b82 */ /* 0x000e220000000800 */
[-CC-:B-1----:R-:W-:Y:S01]  /*7450*/  SHF.R.U64 R8, R10, R12.reuse, R11.reuse ;  /* 0x0000000c0a087219 */ /* 0x182fe2000000120b */
[----:B------:R-:W-:Y:S01]  /*7460*/  IMAD.MOV.U32 R10, RZ, RZ, -0x1 ;  /* 0xffffffffff0a7424 */ /* 0x000fe200078e00ff */
[----:B------:R-:W-:-:S05]  /*7470*/  SHF.R.U32.HI R11, RZ, R12, R11 ;  /* 0x0000000cff0b7219 */ /* 0x000fca000001160b */
[----:B------:R-:W1:Y:S01]  /*7480*/  LDC R25, c[0x0][0x648] ;  /* 0x00019200ff197b82 */ /* 0x000e620000000800 */
[-CC-:B--2---:R-:W-:Y:S02]  /*7490*/  SHF.R.U64 R21, R8, R14.reuse, R11.reuse ;  /* 0x0000000e08157219 */ /* 0x184fe4000000120b */
[----:B------:R-:W-:-:S05]  /*74a0*/  SHF.R.U32.HI R6, RZ, R14, R11 ;  /* 0x0000000eff067219 */ /* 0x000fca000001160b */
[----:B------:R-:W2:Y:S01]  /*74b0*/  LDC R26, c[0x0][0x638] ;  /* 0x00018e00ff1a7b82 */ /* 0x000ea20000000800 */
[-C--:B---3--:R-:W-:Y:S02]  /*74c0*/  SHF.L.U32 R10, R10, R27.reuse, RZ ;  /* 0x0000001b0a0a7219 */ /* 0x088fe400000006ff */
[-CC-:B------:R-:W-:Y:S02]  /*74d0*/  SHF.R.U64 R23, R21, R27.reuse, R6.reuse ;  /* 0x0000001b15177219 */ /* 0x180fe40000001206 */
[----:B------:R-:W-:Y:S02]  /*74e0*/  LOP3.LUT R32, RZ, R10, RZ, 0x33, !PT ;  /* 0x0000000aff207212 */ /* 0x000fe400078e33ff */
[----:B------:R-:W-:Y:S01]  /*74f0*/  SHF.R.U32.HI R11, RZ, R27, R6 ;  /* 0x0000001bff0b7219 */ /* 0x000fe20000011606 */
[----:B------:R-:W3:Y:S01]  /*7500*/  LDC R31, c[0x0][0x610] ;  /* 0x00018400ff1f7b82 */ /* 0x000ee20000000800 */
[----:B------:R-:W-:Y:S01]  /*7510*/  IMAD.MOV.U32 R10, RZ, RZ, R23 ;  /* 0x000000ffff0a7224 */ /* 0x000fe200078e0017 */
[----:B------:R-:W-:Y:S06]  /*7520*/  @!P0 BRA `(.L_x_165) ;  /* 0x0000000000288947 */ /* 0x000fec0003800000 */
        /* <DEDUP_REMOVED lines=10> */
.L_x_165:
[----:B------:R-:W-:Y:S02]  /*75d0*/  ISETP.NE.AND P0, PT, R2, 0x1, PT ;  /* 0x000000010200780c */ /* 0x000fe40003f05270 */
[----:B-1----:R-:W-:Y:S01]  /*75e0*/  SHF.R.U64 R6, R10, R25, R11 ;  /* 0x000000190a067219 */ /* 0x002fe2000000120b */
[----:B0-----:R-:W-:Y:S01]  /*75f0*/  VIADD R11, R24, 0xffffffff ;  /* 0xffffffff180b7836 */ /* 0x001fe20000000000 */
[----:B------:R-:W-:Y:S02]  /*7600*/  SHF.L.U32 R30, R30, R27, RZ ;  /* 0x0000001b1e1e7219 */ /* 0x000fe400000006ff */
[----:B------:R-:W-:Y:S01]  /*7610*/  LOP3.LUT R5, R21, R32, RZ, 0xc0, !PT ;  /* 0x0000002015057212 */ /* 0x000fe200078ec0ff */
[----:B------:R-:W-:-:S04]  /*7620*/  IMAD.MOV R10, RZ, RZ, -R6 ;  /* 0x000000ffff0a7224 */ /* 0x000fc800078e0a06 */
[----:B------:R-:W-:Y:S01]  /*7630*/  IMAD R6, R30, R6, R5 ;  /* 0x000000061e067224 */ /* 0x000fe200078e0205 */
[----:B------:R-:W-:Y:S01]  /*7640*/  LOP3.LUT R5, R8, R11, RZ, 0xc0, !PT ;  /* 0x0000000b08057212 */ /* 0x000fe200078ec0ff */
[----:B------:R-:W-:Y:S02]  /*7650*/  @P0 IMAD R7, R9, R20, R4 ;  /* 0x0000001409070224 */ /* 0x000fe400078e0204 */
[----:B--2---:R-:W-:Y:S02]  /*7660*/  IMAD R4, R10, R26, R23 ;  /* 0x0000001a0a047224 */ /* 0x004fe400078e0217 */
[----:B---3--:R-:W-:Y:S02]  /*7670*/  IMAD R7, R6, R31, R7 ;  /* 0x0000001f06077224 */ /* 0x008fe400078e0207 */
[----:B------:R-:W-:Y:S02]  /*7680*/  IMAD R4, R4, R24, R5 ;  /* 0x0000001804047224 */ /* 0x000fe400078e0205 */
[----:B------:R-:W-:-:S02]  /*7690*/  IMAD.MOV.U32 R8, RZ, RZ, 0x1 ;  /* 0x00000001ff087424 */ /* 0x000fc400078e00ff */
[----:B------:R-:W-:Y:S01]  /*76a0*/  IMAD.MOV.U32 R6, RZ, RZ, R22 ;  /* 0x000000ffff067224 */ /* 0x000fe200078e0016 */
[----:B------:R-:W-:Y:S02]  /*76b0*/  SEL R19, R4, R7, !P0 ;  /* 0x0000000704137207 */ /* 0x000fe40004000000 */
[----:B------:R-:W-:-:S07]  /*76c0*/  SEL R21, R7, R4, !P0 ;  /* 0x0000000407157207 */ /* 0x000fce0004000000 */
.L_x_163:
[----:B------:R-:W-:-:S08]  /*76d0*/  NOP ;  /* 0x0000000000007918 */ /* 0x000fd00000000000 */
[----:B------:R-:W0:-:S00]  /*76e0*/  USETMAXREG.DEALLOC.CTAPOOL 0x28 ;  /* 0x00000028000079c8 */ /* 0x000e0000080e0500 */
[----:B0-----:R-:W-:-:S13]  /*76f0*/  ISETP.NE.AND P0, PT, R3, RZ, PT ;  /* 0x000000ff0300720c */ /* 0x001fda0003f05270 */
[----:B------:R-:W-:Y:S05]  /*7700*/  @P0 EXIT ;  /* 0x000000000000094d */ /* 0x000fea0003800000 */
[----:B------:R-:W-:Y:S01]  /*7710*/  LOP3.LUT P0, RZ, R8, 0xff, RZ, 0xc0, !PT ;  /* 0x000000ff08ff7812 */ /* 0x000fe2000780c0ff */
[----:B------:R-:W-:Y:S02]  /*7720*/  IMAD.MOV.U32 R3, RZ, RZ, 0x1 ;  /* 0x00000001ff037424 */ /* 0x000fe400078e00ff */
[----:B------:R-:W-:-:S10]  /*7730*/  IMAD.MOV.U32 R8, RZ, RZ, RZ ;  /* 0x000000ffff087224 */ /* 0x000fd400078e00ff */
[----:B------:R-:W-:Y:S05]  /*7740*/  @!P0 BRA `(.L_x_166) ;  /* 0x0000000c00ac8947 */ /* 0x000fea0003800000 */
[----:B------:R-:W0:Y:S01]  /*7750*/  LDC R3, c[0x0][0x28c] ;  /* 0x0000a300ff037b82 */ /* 0x000e220000000800 */
[----:B------:R-:W-:Y:S01]  /*7760*/  ULDC UR21, c[0x0][0x658] ;  /* 0x0001960000157ab9 */ /* 0x000fe20000000800 */
[----:B------:R-:W-:Y:S01]  /*7770*/  UMOV UR4, 0xffffffff ;  /* 0xffffffff00047882 */ /* 0x000fe20000000000 */
[----:B------:R-:W-:Y:S01]  /*7780*/  BSSY B0, `(.L_x_166) ;  /* 0x00000e7000007945 */ /* 0x000fe20003800000 */
[----:B------:R-:W-:Y:S01]  /*7790*/  USHF.L.U32 UR4, UR4, UR21, URZ ;  /* 0x0000001504047299 */ /* 0x000fe2000800063f */
[----:B------:R-:W-:Y:S01]  /*77a0*/  IMAD.MOV.U32 R10, RZ, RZ, 0x1 ;  /* 0x00000001ff0a7424 */ /* 0x000fe200078e00ff */
[----:B------:R-:W-:Y:S01]  /*77b0*/  LOP3.LUT R9, R18, 0x2, RZ, 0xfc, !PT ;  /* 0x0000000212097812 */ /* 0x000fe200078efcff */
[----:B------:R-:W-:Y:S01]  /*77c0*/  IMAD.MOV.U32 R8, RZ, RZ, RZ ;  /* 0x000000ffff087224 */ /* 0x000fe200078e00ff */
[----:B------:R-:W1:Y:S01]  /*77d0*/  S2UR UR6, SR_CgaCtaId ;  /* 0x00000000000679c3 */ /* 0x000e620000008800 */
[----:B------:R-:W-:Y:S01]  /*77e0*/  ULDC UR13, c[0x0][0x600] ;  /* 0x00018000000d7ab9 */ /* 0x000fe20000000800 */
[----:B------:R-:W-:Y:S01]  /*77f0*/  UMOV UR5, 0x1 ;  /* 0x0000000100057882 */ /* 0x000fe20000000000 */
[----:B------:R-:W-:-:S02]  /*7800*/  UIADD3 UR13, UR13, -0x1, URZ ;  /* 0xffffffff0d0d7890 */ /* 0x000fc4000fffe03f */
[----:B------:R-:W-:Y:S02]  /*7810*/  USHF.L.U32 UR21, UR5, UR21, URZ ;  /* 0x0000001505157299 */ /* 0x000fe4000800063f */
[----:B------:R-:W-:Y:S01]  /*7820*/  ULOP3.LUT UR29, URZ, UR4, URZ, 0x33, !UPT ;  /* 0x000000043f1d7292 */ /* 0x000fe2000f8e333f */
[----:B------:R-:W-:Y:S01]  /*7830*/  ULDC.64 UR14, c[0x0][0x198] ;  /* 0x00006600000e7ab9 */ /* 0x000fe20000000a00 */
[----:B0-----:R-:W-:-:S05]  /*7840*/  VIADD R3, R3, 0x7f ;  /* 0x0000007f03037836 */ /* 0x001fca0000000000 */
[----:B------:R-:W-:Y:S01]  /*7850*/  SHF.R.S32.HI R4, RZ, 0x1f, R3 ;  /* 0x0000001fff047819 */ /* 0x000fe20000011403 */
[----:B-1----:R-:W-:-:S03]  /*7860*/  IMAD.U32 R12, RZ, RZ, UR6 ;  /* 0x00000006ff0c7e24 */ /* 0x002fc6000f8e00ff */
[----:B------:R-:W-:Y:S01]  /*7870*/  LEA.HI R4, R4, R3, RZ, 0x7 ;  /* 0x0000000304047211 */ /* 0x000fe200078f38ff */
[----:B------:R-:W-:-:S03]  /*7880*/  IMAD.MOV.U32 R3, RZ, RZ, 0x1 ;  /* 0x00000001ff037424 */ /* 0x000fc600078e00ff */
[----:B------:R-:W-:-:S05]  /*7890*/  SHF.R.S32.HI R11, RZ, 0x7, R4 ;  /* 0x00000007ff0b7819 */ /* 0x000fca0000011404 */
[----:B------:R-:W-:-:S07]  /*78a0*/  VIADD R13, R11, 0x1 ;  /* 0x000000010b0d7836 */ /* 0x000fce0000000000 */
.L_x_177:
[----:B------:R-:W-:-:S03]  /*78b0*/  UMOV UR4, 0xffffffff ;  /* 0xffffffff00047882 */ /* 0x000fc60000000000 */
[----:B------:R-:W-:Y:S05]  /*78c0*/  BRA.DIV UR4, `(.L_x_167) ;  /* 0x0000001204107947 */ /* 0x000fea000b800000 */
[----:B------:R-:W-:-:S13]  /*78d0*/  ELECT P6, URZ, PT ;  /* 0x00000000003f782f */ /* 0x000fda00038c0000 */
.L_x_187:
[----:B------:R-:W0:Y:S01]  /*78e0*/  LDC R4, c[0x0][0x28c] ;  /* 0x0000a300ff047b82 */ /* 0x000e220000000800 */
[----:B------:R-:W-:Y:S01]  /*78f0*/  BSSY B1, `(.L_x_168) ;  /* 0x000005d000017945 */ /* 0x000fe20003800000 */
[----:B0-----:R-:W-:-:S13]  /*7900*/  ISETP.LT.OR P6, PT, R4, 0x1, !P6 ;  /* 0x000000010400780c */ /* 0x001fda00077c1670 */
[----:B------:R-:W-:Y:S05]  /*7910*/  @P6 BRA `(.L_x_169) ;  /* 0x0000000400686947 */ /* 0x000fea0003800000 */
[----:B------:R-:W-:Y:S02]  /*7920*/  IMAD R21, R21, 0x2, R12 ;  /* 0x0000000215157824 */ /* 0x000fe400078e020c */
[----:B------:R-:W-:Y:S02]  /*7930*/  IMAD.SHL.U32 R19, R19, 0x80, RZ ;  /* 0x0000008013137824 */ /* 0x000fe400078e00ff */
[----:B------:R-:W-:Y:S02]  /*7940*/  IMAD.MOV.U32 R22, RZ, RZ, RZ ;  /* 0x000000ffff167224 */ /* 0x000fe400078e00ff */
[----:B------:R-:W-:Y:S02]  /*7950*/  IMAD.MOV.U32 R4, RZ, RZ, R13 ;  /* 0x000000ffff047224 */ /* 0x000fe400078e000d */
[----:B------:R-:W-:Y:S02]  /*7960*/  IMAD.MOV.U32 R5, RZ, RZ, R3 ;  /* 0x000000ffff057224 */ /* 0x000fe400078e0003 */
[----:B------:R-:W-:-:S02]  /*7970*/  IMAD.MOV.U32 R7, RZ, RZ, R8 ;  /* 0x000000ffff077224 */ /* 0x000fc400078e0008 */
[----:B------:R-:W-:-:S07]  /*7980*/  IMAD.SHL.U32 R21, R21, 0x40, RZ ;  /* 0x0000004015157824 */ /* 0x000fce00078e00ff */
.L_x_172:
[----:B------:R-:W0:Y:S01]  /*7990*/  S2UR UR4, SR_CgaCtaId ;  /* 0x00000000000479c3 */ /* 0x000e220000008800 */
[----:B------:R-:W-:Y:S02]  /*79a0*/  MOV R15, 0x400 ;  /* 0x00000400000f7802 */ /* 0x000fe40000000f00 */
[----:B------:R-:W-:Y:S02]  /*79b0*/  SHF.L.U32 R14, R5, 0x1f, RZ ;  /* 0x0000001f050e7819 */ /* 0x000fe400000006ff */
[----:B------:R-:W-:Y:S01]  /*79c0*/  ISETP.NE.AND P1, PT, R0, RZ, PT ;  /* 0x000000ff0000720c */ /* 0x000fe20003f25270 */
[----:B0-----:R-:W-:-:S05]  /*79d0*/  IMAD.U32 R12, RZ, RZ, UR4 ;  /* 0x00000004ff0c7e24 */ /* 0x001fca000f8e00ff */
[----:B------:R-:W-:-:S07]  /*79e0*/  LEA R20, R12, R15, 0x18 ;  /* 0x0000000f0c147211 */ /* 0x000fce00078ec0ff */
[----:B------:R-:W0:Y:S01]  /*79f0*/  @!P1 LDC R15, c[0x0][0x500] ;  /* 0x00014000ff0f9b82 */ /* 0x000e220000000800 */
[----:B------:R-:W-:-:S04]  /*7a00*/  IMAD R23, R7, 0x8, R20 ;  /* 0x0000000807177824 */ /* 0x000fc800078e0214 */
[----:B------:R-:W1:Y:S02]  /*7a10*/  SYNCS.PHASECHK.TRANS64.TRYWAIT P0, [R23+URZ+0x18], R14 ;  /* 0x0000180e170075a7 */ /* 0x000e64000800017f */
[----:B-1----:R-:W-:Y:S05]  /*7a20*/  @!P0 BRA `(.L_x_170) ;  /* 0x0000000c00d88947 */ /* 0x002fea0003800000 */
.L_x_188:
[----:B-1----:R-:W-:Y:S01]  /*7a30*/  PRMT R14, R9, 0x9910, RZ ;  /* 0x00009910090e7816 */ /* 0x002fe200000000ff */
[----:B0-----:R0:W-:Y:S03]  /*7a40*/  @!P1 SYNCS.ARRIVE.TRANS64 RZ, [R23+URZ], R15 ;  /* 0x0000000f17ff99a7 */ /* 0x0011e6000800003f */
[----:B------:R-:W-:-:S13]  /*7a50*/  ISETP.NE.AND P0, PT, R14, 0x2, PT ;  /* 0x000000020e00780c */ /* 0x000fda0003f05270 */
[----:B0-----:R-:W-:Y:S05]  /*7a60*/  @P0 BRA `(.L_x_171) ;  /* 0x0000000000040947 */ /* 0x001fea0003800000 */
[----:B------:R-:W-:Y:S01]  /*7a70*/  BPT.TRAP 0x1 ;  /* 0x000000040000795c */ /* 0x000fe20000300000 */
.L_x_171:
[----:B------:R-:W-:Y:S01]  /*7a80*/  IMAD R14, R7, 0x8, R12 ;  /* 0x00000008070e7824 */ /* 0x000fe200078e020c */
[----:B------:R-:W-:Y:S01]  /*7a90*/  R2UR UR10, R22 ;  /* 0x00000000160a72ca */ /* 0x000fe200000e0000 */
[----:B------:R-:W-:Y:S01]  /*7aa0*/  UIADD3 UR22, UP0, UR14, 0xf0, URZ ;  /* 0x000000f00e167890 */ /* 0x000fe2000ff1e03f */
[----:B------:R-:W-:Y:S01]  /*7ab0*/  R2UR UR9, R23 ;  /* 0x00000000170972ca */ /* 0x000fe200000e0000 */
[----:B------:R-:W-:Y:S01]  /*7ac0*/  IMAD.SHL.U32 R14, R14, 0x800, RZ ;  /* 0x000008000e0e7824 */ /* 0x000fe200078e00ff */
[----:B------:R-:W-:Y:S01]  /*7ad0*/  R2UR UR11, R21 ;  /* 0x00000000150b72ca */ /* 0x000fe200000e0000 */
[----:B------:R-:W-:Y:S01]  /*7ae0*/  UIADD3.X UR23, URZ, UR15, URZ, UP0, !UPT ;  /* 0x0000000f3f177290 */ /* 0x000fe200087fe43f */
[----:B------:R-:W-:Y:S01]  /*7af0*/  R2UR UR12, R6 ;  /* 0x00000000060c72ca */ /* 0x000fe200000e0000 */
[--C-:B------:R-:W-:Y:S01]  /*7b00*/  IMAD R14, R14, 0x4, R20.reuse ;  /* 0x000000040e0e7824 */ /* 0x100fe200078e0214 */
[----:B------:R-:W-:Y:S01]  /*7b10*/  R2UR UR35, R19 ;  /* 0x00000000132372ca */ /* 0x000fe200000e0000 */
[C---:B------:R-:W-:Y:S01]  /*7b20*/  IMAD R20, R7.reuse, 0x10000, R20 ;  /* 0x0001000007147824 */ /* 0x040fe200078e0214 */
[----:B------:R-:W-:Y:S01]  /*7b30*/  UIADD3 UR4, UP1, UR14, 0x1f0, URZ ;  /* 0x000001f00e047890 */ /* 0x000fe2000ff3e03f */
[----:B------:R-:W-:Y:S01]  /*7b40*/  VIADD R4, R4, 0xffffffff ;  /* 0xffffffff04047836 */ /* 0x000fe20000000000 */
[----:B------:R-:W-:Y:S01]  /*7b50*/  R2UR UR40, R14 ;  /* 0x000000000e2872ca */ /* 0x000fe200000e0000 */
[----:B------:R-:W-:Y:S01]  /*7b60*/  UIADD3 UR58, UR10, 0x20, URZ ;  /* 0x000000200a3a7890 */ /* 0x000fe2000fffe03f */
[----:B------:R-:W-:Y:S01]  /*7b70*/  R2UR UR18, R20 ;  /* 0x00000000141272ca */ /* 0x000fe200000e0000 */
[----:B------:R-:W-:Y:S01]  /*7b80*/  UIADD3 UR50, UR10, 0x40, URZ ;  /* 0x000000400a327890 */ /* 0x000fe2000fffe03f */
[----:B------:R-:W-:Y:S01]  /*7b90*/  ISETP.GT.AND P1, PT, R4, 0x1, PT ;  /* 0x000000010400780c */ /* 0x000fe20003f24270 */
[----:B------:R-:W-:Y:S01]  /*7ba0*/  UIADD3 UR42, UR10, 0x60, URZ ;  /* 0x000000600a2a7890 */ /* 0x000fe2000fffe03f */
[----:B------:R-:W-:Y:S01]  /*7bb0*/  VIADD R7, R7, 0x1 ;  /* 0x0000000107077836 */ /* 0x000fe20000000000 */
[----:B------:R-:W-:Y:S01]  /*7bc0*/  UMOV UR30, 0x30000 ;  /* 0x00030000001e7882 */ /* 0x000fe20000000000 */
[----:B------:R-:W-:Y:S01]  /*7bd0*/  UMOV UR6, 0x0 ;  /* 0x0000000000067882 */ /* 0x000fe20000000000 */
[----:B------:R-:W-:Y:S01]  /*7be0*/  UMOV UR7, 0x10000000 ;  /* 0x1000000000077882 */ /* 0x000fe20000000000 */
[----:B------:R-:W-:Y:S01]  /*7bf0*/  UIADD3.X UR5, URZ, UR15, URZ, UP1, !UPT ;  /* 0x0000000f3f057290 */ /* 0x000fe20008ffe43f */
[C---:B------:R-:W-:Y:S01]  /*7c00*/  ISETP.NE.AND P0, PT, R7.reuse, 0x3, PT ;  /* 0x000000030700780c */ /* 0x040fe20003f05270 */
[----:B------:R-:W-:Y:S01]  /*7c10*/  UMOV UR57, UR9 ;  /* 0x0000000900397c82 */ /* 0x000fe20008000000 */
[----:B------:R-:W-:Y:S01]  /*7c20*/  UIADD3 UR8, UR40, 0x100, URZ ;  /* 0x0000010028087890 */ /* 0x000fe2000fffe03f */
[----:B------:R-:W-:Y:S01]  /*7c30*/  VIADD R22, R22, 0x80 ;  /* 0x0000008016167836 */ /* 0x000fe20000000000 */
[----:B------:R-:W-:Y:S01]  /*7c40*/  UIADD3 UR56, UR40, 0x4100, URZ ;  /* 0x0000410028387890 */ /* 0x000fe2000fffe03f */
[----:B------:R-:W-:Y:S01]  /*7c50*/  SEL R14, RZ, 0x1, P0 ;  /* 0x00000001ff0e7807 */ /* 0x000fe20000000000 */
[----:B------:R-:W-:Y:S01]  /*7c60*/  UIADD3 UR48, UR40, 0x8100, URZ ;  /* 0x0000810028307890 */ /* 0x000fe2000fffe03f */
[----:B------:R-:W-:Y:S01]  /*7c70*/  SEL R7, R7, RZ, P0 ;  /* 0x000000ff07077207 */ /* 0x000fe20000000000 */
[----:B------:R-:W-:Y:S01]  /*7c80*/  UIADD3 UR40, UR40, 0xc100, URZ ;  /* 0x0000c10028287890 */ /* 0x000fe2000fffe03f */
[----:B------:R-:W-:Y:S01]  /*7c90*/  LOP3.LUT R5, R5, R14, RZ, 0x3c, !PT ;  /* 0x0000000e05057212 */ /* 0x000fe200078e3cff */
[----:B------:R-:W-:Y:S01]  /*7ca0*/  UIADD3 UR32, UR18, 0x30100, URZ ;  /* 0x0003010012207890 */ /* 0x000fe2000fffe03f */
[----:B------:R0:W-:Y:S01]  /*7cb0*/  UTMALDG.3D.MULTICAST [UR8], [UR22], UR30, desc[UR6] ;  /* 0x00000608160073b4 */ /* 0x0001e2000801181e */
[----:B------:R-:W-:-:S02]  /*7cc0*/  UIADD3 UR24, UR18, 0x34100, URZ ;  /* 0x0003410012187890 */ /* 0x000fc4000fffe03f */
[----:B------:R-:W-:Y:S01]  /*7cd0*/  UIADD3 UR16, UR18, 0x38100, URZ ;  /* 0x0003810012107890 */ /* 0x000fe2000fffe03f */
[----:B------:R-:W-:Y:S01]  /*7ce0*/  UMOV UR59, UR11 ;  /* 0x0000000b003b7c82 */ /* 0x000fe20008000000 */
[----:B------:R-:W-:Y:S01]  /*7cf0*/  UMOV UR60, UR12 ;  /* 0x0000000c003c7c82 */ /* 0x000fe20008000000 */
[----:B------:R-:W-:Y:S01]  /*7d00*/  UMOV UR49, UR9 ;  /* 0x0000000900317c82 */ /* 0x000fe20008000000 */
[----:B------:R-:W-:Y:S01]  /*7d10*/  UMOV UR51, UR11 ;  /* 0x0000000b00337c82 */ /* 0x000fe20008000000 */
[----:B------:R-:W-:Y:S01]  /*7d20*/  UMOV UR52, UR12 ;  /* 0x0000000c00347c82 */ /* 0x000fe20008000000 */
[----:B------:R-:W-:Y:S01]  /*7d30*/  UMOV UR41, UR9 ;  /* 0x0000000900297c82 */ /* 0x000fe20008000000 */
[----:B------:R-:W-:Y:S01]  /*7d40*/  UMOV UR44, UR12 ;  /* 0x0000000c002c7c82 */ /* 0x000fe20008000000 */
[----:B------:R-:W-:Y:S01]  /*7d50*/  UMOV UR43, UR11 ;  /* 0x0000000b002b7c82 */ /* 0x000fe20008000000 */
[----:B------:R1:W-:Y:S01]  /*7d60*/  UTMALDG.3D.MULTICAST [UR56], [UR22], UR30, desc[UR6] ;  /* 0x00000638160073b4 */ /* 0x0003e2000801181e */
        /* <DEDUP_REMOVED lines=11> */
[----:B0-----:R-:W-:Y:S01]  /*7e20*/  UIADD3 UR8, UR18, 0x3c100, URZ ;  /* 0x0003c10012087890 */ /* 0x001fe2000fffe03f */
[----:B------:R-:W-:Y:S01]  /*7e30*/  UMOV UR11, UR35 ;  /* 0x00000023000b7c82 */ /* 0x000fe20008000000 */
[----:B------:R1:W-:Y:S01]  /*7e40*/  UTMALDG.3D.MULTICAST [UR40], [UR22], UR30, desc[UR6] ;  /* 0x00000628160073b4 */ /* 0x0003e2000801181e */
[----:B------:R-:W-:Y:S01]  /*7e50*/  UMOV UR18, UR50 ;  /* 0x0000003200127c82 */ /* 0x000fe20008000000 */
[----:B------:R-:W-:Y:S01]  /*7e60*/  UMOV UR10, UR42 ;  /* 0x0000002a000a7c82 */ /* 0x000fe20008000000 */
[----:B------:R1:W-:Y:S01]  /*7e70*/  UTMALDG.3D [UR32], [UR4], desc[UR6] ;  /* 0x00000620040075b4 */ /* 0x0003e20008011000 */
[----:B------:R1:W-:Y:S01]  /*7e80*/  UTMALDG.3D [UR24], [UR4], desc[UR6] ;  /* 0x00000618040075b4 */ /* 0x0003e20008011000 */
[----:B------:R1:W-:Y:S02]  /*7e90*/  UTMALDG.3D [UR16], [UR4], desc[UR6] ;  /* 0x00000610040075b4 */ /* 0x0003e40008011000 */
[----:B------:R1:W-:Y:S02]  /*7ea0*/  UTMALDG.3D [UR8], [UR4], desc[UR6] ;  /* 0x00000608040075b4 */ /* 0x0003e40008011000 */
[----:B-1----:R-:W-:Y:S05]  /*7eb0*/  @P1 BRA `(.L_x_172) ;  /* 0xfffffff800b41947 */ /* 0x002fea000383ffff */
.L_x_169:
[----:B------:R-:W-:Y:S05]  /*7ec0*/  BSYNC B1 ;  /* 0x0000000000017941 */ /* 0x000fea0003800000 */
.L_x_168:
[----:B------:R-:W-:Y:S01]  /*7ed0*/  LOP3.LUT P1, RZ, R10, 0xff, RZ, 0xc0, !PT ;  /* 0x000000ff0aff7812 */ /* 0x000fe2000782c0ff */
[C---:B------:R-:W-:Y:S01]  /*7ee0*/  IMAD.IADD R7, R11.reuse, 0x1, R8 ;  /* 0x000000010b077824 */ /* 0x040fe200078e0208 */
[----:B------:R-:W-:Y:S01]  /*7ef0*/  ULDC.64 UR4, c[0x0][0x650] ;  /* 0x0001940000047ab9 */ /* 0x000fe20000000a00 */
[----:B------:R-:W-:Y:S01]  /*7f00*/  ISETP.GE.U32.AND P2, PT, R11, 0x3, PT ;  /* 0x000000030b00780c */ /* 0x000fe20003f46070 */
[----:B------:R-:W-:Y:S01]  /*7f10*/  BSSY B1, `(.L_x_173) ;  /* 0x000006b000017945 */ /* 0x000fe20003800000 */
[----:B------:R-:W-:Y:S01]  /*7f20*/  IMAD.MOV.U32 R21, RZ, RZ, -0x1 ;  /* 0xffffffffff157424 */ /* 0x000fe200078e00ff */
[----:B------:R-:W-:Y:S01]  /*7f30*/  ISETP.GT.U32.AND P0, PT, R7, 0x2, PT ;  /* 0x000000020700780c */ /* 0x000fe20003f04070 */
[----:B------:R-:W-:Y:S01]  /*7f40*/  IMAD.MOV.U32 R19, RZ, RZ, -0x1 ;  /* 0xffffffffff137424 */ /* 0x000fe200078e00ff */
[----:B------:R-:W-:Y:S02]  /*7f50*/  PRMT R10, RZ, 0x7610, R10 ;  /* 0x00007610ff0a7816 */ /* 0x000fe4000000000a */
[----:B------:R-:W-:-:S03]  /*7f60*/  ISETP.LT.U32.AND P0, PT, R11, 0x3, P0 ;  /* 0x000000030b00780c */ /* 0x000fc60000701070 */
[----:B------:R-:W0:Y:S01]  /*7f70*/  @P1 S2R R12, SR_CgaCtaId ;  /* 0x00000000000c1919 */ /* 0x000e220000008800 */
[----:B------:R-:W-:-:S04]  /*7f80*/  @P1 MOV R5, 0x400 ;  /* 0x0000040000051802 */ /* 0x000fc80000000f00 */
[----:B0-----:R-:W-:Y:S01]  /*7f90*/  @P1 LEA R6, R12, R5, 0x18 ;  /* 0x000000050c061211 */ /* 0x001fe200078ec0ff */
[----:B------:R-:W-:Y:S01]  /*7fa0*/  IMAD.WIDE.U32 R4, R7, -0x55555555, RZ ;  /* 0xaaaaaaab07047825 */ /* 0x000fe200078e00ff */
[----:B------:R-:W-:Y:S02]  /*7fb0*/  SEL R4, RZ, 0x1, !P0 ;  /* 0x00000001ff047807 */ /* 0x000fe40004000000 */
[----:B------:R0:W-:Y:S01]  /*7fc0*/  @P1 SYNCS.ARRIVE.TRANS64.A1T0 RZ, [R6+URZ+0x48], RZ ;  /* 0x000048ff06ff19a7 */ /* 0x0001e2000810003f */
[----:B------:R-:W-:Y:S02]  /*7fd0*/  IADD3 R16, P1, R16, UR38, RZ ;  /* 0x0000002610107c10 */ /* 0x000fe4000ff3e0ff */
[----:B------:R-:W-:Y:S02]  /*7fe0*/  LOP3.LUT R3, R3, R4, RZ, 0x3c, !PT ;  /* 0x0000000403037212 */ /* 0x000fe400078e3cff */
[----:B------:R-:W-:Y:S02]  /*7ff0*/  IADD3.X R17, R17, UR37, RZ, P1, !PT ;  /* 0x0000002511117c10 */ /* 0x000fe40008ffe4ff */
[----:B------:R-:W-:-:S02]  /*8000*/  ISETP.GE.U32.AND P0, PT, R16, UR4, PT ;  /* 0x0000000410007c0c */ /* 0x000fc4000bf06070 */
[----:B0-----:R-:W-:Y:S02]  /*8010*/  SHF.R.U32.HI R6, RZ, 0x1, R5 ;  /* 0x00000001ff067819 */ /* 0x001fe40000011605 */
[----:B------:R-:W-:Y:S02]  /*8020*/  ISETP.GE.U32.AND.EX P0, PT, R17, UR5, PT, P0 ;  /* 0x0000000511007c0c */ /* 0x000fe4000bf06100 */
[----:B------:R-:W-:Y:S01]  /*8030*/  @P2 LOP3.LUT R3, R3, 0x1, R6, 0x78, !PT ;  /* 0x0000000103032812 */ /* 0x000fe200078e7806 */
[----:B------:R-:W-:Y:S01]  /*8040*/  IMAD R8, R6, -0x3, R7 ;  /* 0xfffffffd06087824 */ /* 0x000fe200078e0207 */
[----:B------:R-:W-:Y:S01]  /*8050*/  PRMT R4, RZ, 0x7610, R4 ;  /* 0x00007610ff047816 */ /* 0x000fe20000000004 */
[----:B------:R-:W-:-:S08]  /*8060*/  IMAD.MOV.U32 R6, RZ, RZ, -0x1 ;  /* 0xffffffffff067424 */ /* 0x000fd000078e00ff */
[----:B------:R-:W-:Y:S05]  /*8070*/  @P0 BRA `(.L_x_174) ;  /* 0x0000000400500947 */ /* 0x000fea0003800000 */
[----:B------:R-:W0:Y:S01]  /*8080*/  S2R R19, SR_CTAID.X ;  /* 0x0000000000137919 */ /* 0x000e220000002500 */
[----:B------:R-:W-:Y:S01]  /*8090*/  ULDC.64 UR4, c[0x0][0x628] ;  /* 0x00018a0000047ab9 */ /* 0x000fe20000000a00 */
[----:B------:R-:W1:Y:S01]  /*80a0*/  LDC R20, c[0x0][0x144] ;  /* 0x00005100ff147b82 */ /* 0x000e620000000800 */
[----:B------:R-:W-:Y:S01]  /*80b0*/  ISETP.NE.U32.AND P0, PT, RZ, UR4, PT ;  /* 0x00000004ff007c0c */ /* 0x000fe2000bf05070 */
[----:B------:R-:W2:Y:S01]  /*80c0*/  S2R R14, SR_CTAID.Y ;  /* 0x00000000000e7919 */ /* 0x000ea20000002600 */
[----:B------:R-:W-:Y:S01]  /*80d0*/  ULDC UR7, c[0x0][0x630] ;  /* 0x00018c0000077ab9 */ /* 0x000fe20000000800 */
[----:B------:R-:W-:Y:S01]  /*80e0*/  ULDC UR8, c[0x0][0x150] ;  /* 0x0000540000087ab9 */ /* 0x000fe20000000800 */
[----:B------:R-:W-:Y:S01]  /*80f0*/  ISETP.NE.AND.EX P0, PT, RZ, UR5, PT, P0 ;  /* 0x00000005ff007c0c */ /* 0x000fe2000bf05300 */
[----:B------:R-:W-:Y:S02]  /*8100*/  IMAD.MOV.U32 R4, RZ, RZ, R16 ;  /* 0x000000ffff047224 */ /* 0x000fe400078e0010 */
[----:B------:R-:W-:Y:S01]  /*8110*/  IMAD.MOV.U32 R5, RZ, RZ, R17 ;  /* 0x000000ffff057224 */ /* 0x000fe200078e0011 */
[----:B0-----:R-:W-:-:S09]  /*8120*/  I2FP.F32.U32 R21, R19 ;  /* 0x0000001300157245 */ /* 0x001fd20000201000 */
[----:B------:R-:W-:Y:S05]  /*8130*/  @!P0 BRA `(.L_x_175) ;  /* 0x0000000000288947 */ /* 0x000fea0003800000 */
[----:B------:R-:W-:Y:S02]  /*8140*/  ULDC UR6, c[0x0][0x634] ;  /* 0x00018d0000067ab9 */ /* 0x000fe40000000800 */
[----:B------:R-:W-:-:S05]  /*8150*/  IADD3 R5, P0, R16, UR6, RZ ;  /* 0x0000000610057c10 */ /* 0x000fca000ff1e0ff */
[----:B------:R-:W-:-:S04]  /*8160*/  IMAD.X R15, RZ, RZ, R17, P0 ;  /* 0x000000ffff0f7224 */ /* 0x000fc800000e0611 */
[----:B------:R-:W-:-:S04]  /*8170*/  IMAD.WIDE.U32 R6, R15, UR4, RZ ;  /* 0x000000040f067c25 */ /* 0x000fc8000f8e00ff */
[----:B------:R-:W-:-:S04]  /*8180*/  IMAD.WIDE.U32 R6, P0, R5, UR5, R6 ;  /* 0x0000000505067c25 */ /* 0x000fc8000f800006 */
[----:B------:R-:W-:-:S04]  /*8190*/  IMAD.WIDE.U32 R4, R5, UR4, RZ ;  /* 0x0000000405047c25 */ /* 0x000fc8000f8e00ff */
[----:B------:R-:W-:Y:S01]  /*81a0*/  IMAD.MOV.U32 R4, RZ, RZ, R7 ;  /* 0x000000ffff047224 */ /* 0x000fe200078e0007 */
[----:B------:R-:W-:Y:S01]  /*81b0*/  IADD3 RZ, P1, R5, R6, RZ ;  /* 0x0000000605ff7210 */ /* 0x000fe20007f3e0ff */
[----:B------:R-:W-:-:S04]  /*81c0*/  IMAD.X R5, RZ, RZ, RZ, P0 ;  /* 0x000000ffff057224 */ /* 0x000fc800000e06ff */
[----:B------:R-:W-:-:S08]  /*81d0*/  IMAD.WIDE.U32.X R4, R15, UR5, R4, P1 ;  /* 0x000000050f047c25 */ /* 0x000fd000088e0404 */
.L_x_175:
[----:B------:R-:W-:Y:S01]  /*81e0*/  FMUL R21, R21, UR8 ;  /* 0x0000000815157c20 */ /* 0x000fe20008400000 */
[--C-:B------:R-:W-:Y:S01]  /*81f0*/  SHF.R.U64 R15, R4, UR7, R5.reuse ;  /* 0x00000007040f7c19 */ /* 0x100fe20008001205 */
[----:B------:R-:W-:Y:S01]  /*8200*/  ULDC.64 UR4, c[0x0][0x620] ;  /* 0x0001880000047ab9 */ /* 0x000fe20000000a00 */
[----:B------:R-:W-:Y:S01]  /*8210*/  SHF.R.U32.HI R4, RZ, UR7, R5 ;  /* 0x00000007ff047c19 */ /* 0x000fe20008011605 */
[----:B------:R-:W-:Y:S01]  /*8220*/  ULDC.64 UR6, c[0x0][0x640] ;  /* 0x0001900000067ab9 */ /* 0x000fe20000000a00 */
[----:B------:R-:W-:Y:S01]  /*8230*/  IADD3 R5, P0, RZ, -R15, RZ ;  /* 0x8000000fff057210 */ /* 0x000fe20007f1e0ff */
[----:B------:R-:W0:Y:S04]  /*8240*/  F2I.U32.TRUNC.NTZ R21, R21 ;  /* 0x0000001500157305 */ /* 0x000e28000020f000 */
[----:B------:R-:W-:Y:S01]  /*8250*/  IMAD.X R4, RZ, RZ, ~R4, P0 ;  /* 0x000000ffff047224 */ /* 0x000fe200000e0e04 */
[----:B------:R-:W-:-:S03]  /*8260*/  ISETP.NE.U32.AND P0, PT, RZ, UR6, PT ;  /* 0x00000006ff007c0c */ /* 0x000fc6000bf05070 */
[----:B------:R-:W-:Y:S01]  /*8270*/  IMAD R4, R4, UR4, RZ ;  /* 0x0000000404047c24 */ /* 0x000fe2000f8e02ff */
[----:B------:R-:W-:-:S03]  /*8280*/  ISETP.NE.AND.EX P0, PT, RZ, UR7, PT, P0 ;  /* 0x00000007ff007c0c */ /* 0x000fc6000bf05300 */
[C---:B------:R-:W-:Y:S01]  /*8290*/  IMAD R7, R5.reuse, UR5, R4 ;  /* 0x0000000505077c24 */ /* 0x040fe2000f8e0204 */
[----:B------:R-:W-:Y:S01]  /*82a0*/  ULDC UR5, c[0x0][0x154] ;  /* 0x0000550000057ab9 */ /* 0x000fe20000000800 */
[----:B------:R-:W-:Y:S01]  /*82b0*/  IMAD.WIDE.U32 R4, R5, UR4, R16 ;  /* 0x0000000405047c25 */ /* 0x000fe2000f8e0010 */
[----:B------:R-:W-:-:S03]  /*82c0*/  ULDC UR4, c[0x0][0x618] ;  /* 0x0001860000047ab9 */ /* 0x000fc60000000800 */
[----:B0-----:R-:W-:Y:S02]  /*82d0*/  IMAD.MOV R6, RZ, RZ, -R21 ;  /* 0x000000ffff067224 */ /* 0x001fe400078e0a15 */
[----:B------:R-:W0:Y:S01]  /*82e0*/  LDC R21, c[0x0][0x148] ;  /* 0x00005200ff157b82 */ /* 0x000e220000000800 */
[----:B------:R-:W-:Y:S02]  /*82f0*/  IMAD.IADD R5, R5, 0x1, R7 ;  /* 0x0000000105057824 */ /* 0x000fe400078e0207 */
[----:B-1----:R-:W-:Y:S01]  /*8300*/  IMAD R19, R20, R6, R19 ;  /* 0x0000000614137224 */ /* 0x002fe200078e0213 */
[----:B--2---:R-:W-:Y:S02]  /*8310*/  I2FP.F32.U32 R6, R14 ;  /* 0x0000000e00067245 */ /* 0x004fe40000201000 */
[--C-:B------:R-:W-:Y:S02]  /*8320*/  SHF.R.U64 R20, R4, UR4, R5.reuse ;  /* 0x0000000404147c19 */ /* 0x100fe40008001205 */
[----:B------:R-:W-:Y:S01]  /*8330*/  SHF.R.U32.HI R5, RZ, UR4, R5 ;  /* 0x00000004ff057c19 */ /* 0x000fe20008011605 */
[----:B------:R-:W-:Y:S01]  /*8340*/  FMUL R6, R6, UR5 ;  /* 0x0000000506067c20 */ /* 0x000fe20008400000 */
[----:B------:R-:W-:-:S02]  /*8350*/  ULDC UR4, c[0x0][0x608] ;  /* 0x0001820000047ab9 */ /* 0x000fc40000000800 */
[--C-:B------:R-:W-:Y:S01]  /*8360*/  SHF.R.U64 R23, R20, UR4, R5.reuse ;  /* 0x0000000414177c19 */ /* 0x100fe20008001205 */
[----:B------:R1:W2:Y:S01]  /*8370*/  F2I.U32.TRUNC.NTZ R24, R6 ;  /* 0x0000000600187305 */ /* 0x0002a2000020f000 */
[----:B------:R-:W-:Y:S01]  /*8380*/  SHF.R.U32.HI R4, RZ, UR4, R5 ;  /* 0x00000004ff047c19 */ /* 0x000fe20008011605 */
[----:B------:R-:W-:-:S03]  /*8390*/  ULDC UR4, c[0x0][0x658] ;  /* 0x0001960000047ab9 */ /* 0x000fc60000000800 */
[--C-:B------:R-:W-:Y:S02]  /*83a0*/  SHF.R.U64 R22, R23, UR4, R4.reuse ;  /* 0x0000000417167c19 */ /* 0x100fe40008001204 */
[----:B------:R-:W-:-:S03]  /*83b0*/  SHF.R.U32.HI R25, RZ, UR4, R4 ;  /* 0x00000004ff197c19 */ /* 0x000fc60008011604 */
[----:B------:R-:W-:Y:S02]  /*83c0*/  IMAD.MOV.U32 R4, RZ, RZ, R22 ;  /* 0x000000ffff047224 */ /* 0x000fe400078e0016 */
[----:B------:R-:W-:Y:S01]  /*83d0*/  IMAD.MOV.U32 R5, RZ, RZ, R25 ;  /* 0x000000ffff057224 */ /* 0x000fe200078e0019 */
[----:B-1----:R-:W-:Y:S06]  /*83e0*/  @!P0 BRA `(.L_x_176) ;  /* 0x0000000000288947 */ /* 0x002fec0003800000 */
        /* <DEDUP_REMOVED lines=10> */
.L_x_176:
[----:B------:R-:W-:Y:S01]  /*8490*/  ISETP.NE.AND P0, PT, R2, 0x1, PT ;  /* 0x000000010200780c */ /* 0x000fe20003f05270 */
[----:B------:R-:W-:Y:S01]  /*84a0*/  ULDC UR4, c[0x0][0x648] ;  /* 0x0001920000047ab9 */ /* 0x000fe20000000800 */
[----:B------:R-:W-:Y:S01]  /*84b0*/  LOP3.LUT R23, R23, UR29, RZ, 0xc0, !PT ;  /* 0x0000001d17177c12 */ /* 0x000fe2000f8ec0ff */
[----:B--2---:R-:W-:Y:S01]  /*84c0*/  IMAD.MOV R24, RZ, RZ, -R24 ;  /* 0x000000ffff187224 */ /* 0x004fe200078e0a18 */
[----:B------:R-:W-:Y:S01]  /*84d0*/  SHF.R.U64 R4, R4, UR4, R5 ;  /* 0x0000000404047c19 */ /* 0x000fe20008001205 */
[----:B------:R-:W-:Y:S01]  /*84e0*/  ULDC UR4, c[0x0][0x638] ;  /* 0x00018e0000047ab9 */ /* 0x000fe20000000800 */
[----:B------:R-:W-:Y:S01]  /*84f0*/  LOP3.LUT R7, R20, UR13, RZ, 0xc0, !PT ;  /* 0x0000000d14077c12 */ /* 0x000fe2000f8ec0ff */
[----:B------:R-:W-:Y:S01]  /*8500*/  ULDC UR5, c[0x0][0x610] ;  /* 0x0001840000057ab9 */ /* 0x000fe20000000800 */
[----:B------:R-:W-:Y:S02]  /*8510*/  IMAD.MOV.U32 R6, RZ, RZ, R15 ;  /* 0x000000ffff067224 */ /* 0x000fe400078e000f */
[----:B------:R-:W-:-:S02]  /*8520*/  IMAD.MOV R5, RZ, RZ, -R4 ;  /* 0x000000ffff057224 */ /* 0x000fc400078e0a04 */
[----:B------:R-:W-:Y:S02]  /*8530*/  IMAD R4, R4, UR21, R23 ;  /* 0x0000001504047c24 */ /* 0x000fe4000f8e0217 */
[----:B0-----:R-:W-:Y:S02]  /*8540*/  @P0 IMAD R19, R21, R24, R14 ;  /* 0x0000001815130224 */ /* 0x001fe400078e020e */
[----:B------:R-:W-:Y:S01]  /*8550*/  IMAD R22, R5, UR4, R22 ;  /* 0x0000000405167c24 */ /* 0x000fe2000f8e0216 */
[----:B------:R-:W-:Y:S01]  /*8560*/  ULDC UR4, c[0x0][0x600] ;  /* 0x0001800000047ab9 */ /* 0x000fe20000000800 */
[----:B------:R-:W-:Y:S02]  /*8570*/  IMAD R21, R4, UR5, R19 ;  /* 0x0000000504157c24 */ /* 0x000fe4000f8e0213 */
[----:B------:R-:W-:Y:S02]  /*8580*/  IMAD R22, R22, UR4, R7 ;  /* 0x0000000416167c24 */ /* 0x000fe4000f8e0207 */
[----:B------:R-:W-:-:S03]  /*8590*/  IMAD.MOV.U32 R4, RZ, RZ, 0x1 ;  /* 0x00000001ff047424 */ /* 0x000fc600078e00ff */
[----:B------:R-:W-:Y:S02]  /*85a0*/  SEL R19, R22, R21, !P0 ;  /* 0x0000001516137207 */ /* 0x000fe40004000000 */
[----:B------:R-:W-:-:S07]  /*85b0*/  SEL R21, R21, R22, !P0 ;  /* 0x0000001615157207 */ /* 0x000fce0004000000 */
.L_x_174:
[----:B------:R-:W-:Y:S05]  /*85c0*/  BSYNC B1 ;  /* 0x0000000000017941 */ /* 0x000fea0003800000 */
.L_x_173:
[----:B------:R-:W-:-:S13]  /*85d0*/  LOP3.LUT P0, RZ, R4, 0xff, RZ, 0xc0, !PT ;  /* 0x000000ff04ff7812 */ /* 0x000fda000780c0ff */
[----:B------:R-:W-:Y:S05]  /*85e0*/  @P0 BRA `(.L_x_177) ;  /* 0xfffffff000b00947 */ /* 0x000fea000383ffff */
[----:B------:R-:W-:Y:S05]  /*85f0*/  BSYNC B0 ;  /* 0x0000000000007941 */ /* 0x000fea0003800000 */
.L_x_166:
[----:B------:R-:W-:-:S03]  /*8600*/  UMOV UR4, 0xffffffff ;  /* 0xffffffff00047882 */ /* 0x000fc60000000000 */
[----:B------:R-:W-:Y:S05]  /*8610*/  BRA.DIV UR4, `(.L_x_178) ;  /* 0x0000000204f07947 */ /* 0x000fea000b800000 */
[----:B------:R-:W-:-:S13]  /*8620*/  ELECT P6, URZ, PT ;  /* 0x00000000003f782f */ /* 0x000fda00038c0000 */
.L_x_191:
[----:B------:R-:W-:Y:S04]  /*8630*/  BSSY B0, `(.L_x_179) ;  /* 0x0000022000007945 */ /* 0x000fe80003800000 */
[----:B------:R-:W-:Y:S05]  /*8640*/  @!P6 BRA `(.L_x_180) ;  /* 0x000000000080e947 */ /* 0x000fea0003800000 */
[----:B------:R-:W-:-:S04]  /*8650*/  LOP3.LUT R18, R18, 0x2, RZ, 0xfc, !PT ;  /* 0x0000000212127812 */ /* 0x000fc800078efcff */
[----:B------:R-:W-:-:S13]  /*8660*/  ISETP.NE.AND P0, PT, R18, 0x3, PT ;  /* 0x000000031200780c */ /* 0x000fda0003f05270 */
[----:B------:R-:W-:Y:S05]  /*8670*/  @!P0 BRA `(.L_x_181) ;  /* 0x0000000000048947 */ /* 0x000fea0003800000 */
[----:B------:R-:W-:Y:S01]  /*8680*/  BPT.TRAP 0x1 ;  /* 0x000000040000795c */ /* 0x000fe20000300000 */
.L_x_181:
[----:B------:R-:W0:Y:S01]  /*8690*/  S2R R5, SR_CgaCtaId ;  /* 0x0000000000057919 */ /* 0x000e220000008800 */
[----:B------:R-:W-:Y:S02]  /*86a0*/  MOV R0, 0x400 ;  /* 0x0000040000007802 */ /* 0x000fe40000000f00 */
[----:B------:R-:W-:Y:S02]  /*86b0*/  SHF.L.U32 R2, R3, 0x1f, RZ ;  /* 0x0000001f03027819 */ /* 0x000fe400000006ff */
[----:B0-----:R-:W-:-:S05]  /*86c0*/  LEA R5, R5, R0, 0x18 ;  /* 0x0000000005057211 */ /* 0x001fca00078ec0ff */
[----:B------:R-:W-:-:S04]  /*86d0*/  VIADD R5, R5, 0x18 ;  /* 0x0000001805057836 */ /* 0x000fc80000000000 */
[C---:B------:R-:W-:Y:S02]  /*86e0*/  IMAD R7, R8.reuse, 0x8, R5 ;  /* 0x0000000808077824 */ /* 0x040fe400078e0205 */
[----:B------:R-:W-:Y:S02]  /*86f0*/  VIADD R8, R8, 0x1 ;  /* 0x0000000108087836 */ /* 0x000fe40000000000 */
[----:B------:R-:W0:Y:S03]  /*8700*/  SYNCS.PHASECHK.TRANS64.TRYWAIT P0, [R7+URZ], R2 ;  /* 0x00000002070075a7 */ /* 0x000e26000800017f */
[----:B------:R-:W-:-:S04]  /*8710*/  ISETP.NE.AND P1, PT, R8, 0x3, PT ;  /* 0x000000030800780c */ /* 0x000fc80003f25270 */
[----:B------:R-:W-:Y:S02]  /*8720*/  SEL R0, RZ, 0x1, P1 ;  /* 0x00000001ff007807 */ /* 0x000fe40000800000 */
[----:B------:R-:W-:Y:S02]  /*8730*/  SEL R8, R8, RZ, P1 ;  /* 0x000000ff08087207 */ /* 0x000fe40000800000 */
[----:B------:R-:W-:-:S03]  /*8740*/  LOP3.LUT R9, R3, R0, RZ, 0x3c, !PT ;  /* 0x0000000003097212 */ /* 0x000fc600078e3cff */
[----:B------:R-:W-:Y:S01]  /*8750*/  IMAD R4, R8, 0x8, R5 ;  /* 0x0000000808047824 */ /* 0x000fe200078e0205 */
[----:B------:R-:W-:Y:S01]  /*8760*/  SHF.L.U32 R3, R9, 0x1f, RZ ;  /* 0x0000001f09037819 */ /* 0x000fe200000006ff */
[----:B0-----:R-:W-:Y:S06]  /*8770*/  @!P0 BRA `(.L_x_182) ;  /* 0x0000000000b88947 */ /* 0x001fec0003800000 */
.L_x_192:
[----:B------:R-:W1:Y:S01]  /*8780*/  SYNCS.PHASECHK.TRANS64.TRYWAIT P0, [R4+URZ], R3 ;  /* 0x00000003040075a7 */ /* 0x000e62000800017f */
[----:B------:R-:W-:-:S05]  /*8790*/  VIADD R0, R8, 0x1 ;  /* 0x0000000108007836 */ /* 0x000fca0000000000 */
[----:B------:R-:W-:-:S04]  /*87a0*/  ISETP.NE.AND P1, PT, R0, 0x3, PT ;  /* 0x000000030000780c */ /* 0x000fc80003f25270 */
[----:B0-----:R-:W-:Y:S02]  /*87b0*/  SEL R2, RZ, 0x1, P1 ;  /* 0x00000001ff027807 */ /* 0x001fe40000800000 */
[----:B------:R-:W-:Y:S02]  /*87c0*/  SEL R0, R0, RZ, P1 ;  /* 0x000000ff00007207 */ /* 0x000fe40000800000 */
[----:B------:R-:W-:Y:S01]  /*87d0*/  LOP3.LUT R2, R9, R2, RZ, 0x3c, !PT ;  /* 0x0000000209027212 */ /* 0x000fe200078e3cff */
[----:B-1----:R-:W-:Y:S06]  /*87e0*/  @!P0 BRA `(.L_x_183) ;  /* 0x0000000000b08947 */ /* 0x002fec0003800000 */
.L_x_193:
[----:B------:R-:W-:Y:S01]  /*87f0*/  IMAD R5, R0, 0x8, R5 ;  /* 0x0000000800057824 */ /* 0x000fe200078e0205 */
[----:B------:R-:W-:-:S07]  /*8800*/  SHF.L.U32 R0, R2, 0x1f, RZ ;  /* 0x0000001f02007819 */ /* 0x000fce00000006ff */
.L_x_184:
[----:B-1----:R1:W2:Y:S02]  /*8810*/  SYNCS.PHASECHK.TRANS64.TRYWAIT P0, [R5+URZ], R0 ;  /* 0x00000000050075a7 */ /* 0x0022a4000800017f */
[----:B--2---:R-:W-:Y:S05]  /*8820*/  @!P0 NANOSLEEP.SYNCS 0x989680 ;  /* 0x009896800000895d */ /* 0x004fea0003900000 */
[----:B------:R-:W2:Y:S02]  /*8830*/  @!P0 SYNCS.PHASECHK.TRANS64 P0, [R5+URZ], R0 ;  /* 0x00000000050085a7 */ /* 0x000ea4000800007f */
[----:B--2---:R-:W-:Y:S05]  /*8840*/  @!P0 BRA `(.L_x_184) ;  /* 0xfffffffc00f08947 */ /* 0x004fea000383ffff */
.L_x_180:
[----:B------:R-:W-:Y:S05]  /*8850*/  BSYNC B0 ;  /* 0x0000000000007941 */ /* 0x000fea0003800000 */
.L_x_179:
[----:B------:R-:W-:Y:S05]  /*8860*/  EXIT ;  /* 0x000000000000794d */ /* 0x000fea0003800000 */
.L_x_21:
[----:B-1----:R1:W2:Y:S02]  /*8870*/  SYNCS.PHASECHK.TRANS64.TRYWAIT P1, [R3+URZ], R0 ;  /* 0x00000000030075a7 */ /* 0x0022a4000802017f */
[----:B--2---:R-:W-:Y:S05]  /*8880*/  @!P1 NANOSLEEP.SYNCS 0x989680 ;  /* 0x009896800000995d */ /* 0x004fea0003900000 */
[----:B------:R-:W2:Y:S02]  /*8890*/  @!P1 SYNCS.PHASECHK.TRANS64 P1, [R3+URZ], R0 ;  /* 0x00000000030095a7 */ /* 0x000ea4000802007f */
[----:B--2---:R-:W-:Y:S05]  /*88a0*/  @!P1 BRA `(.L_x_21) ;  /* 0xfffffffc00f09947 */ /* 0x004fea000383ffff */
[----:B------:R-:W-:Y:S05]  /*88b0*/  BRA `(.L_x_20) ;  /* 0xffffff8c00987947 */ /* 0x000fea000383ffff */
.L_x_26:
[----:B-1----:R1:W2:Y:S02]  /*88c0*/  SYNCS.PHASECHK.TRANS64.TRYWAIT P1, [R5+URZ], R4 ;  /* 0x00000004050075a7 */ /* 0x0022a4000802017f */
[----:B--2---:R-:W-:Y:S05]  /*88d0*/  @!P1 NANOSLEEP.SYNCS 0x989680 ;  /* 0x009896800000995d */ /* 0x004fea0003900000 */
[----:B------:R-:W2:Y:S02]  /*88e0*/  @!P1 SYNCS.PHASECHK.TRANS64 P1, [R5+URZ], R4 ;  /* 0x00000004050095a7 */ /* 0x000ea4000802007f */
[----:B--2---:R-:W-:Y:S05]  /*88f0*/  @!P1 BRA `(.L_x_26) ;  /* 0xfffffffc00f09947 */ /* 0x004fea000383ffff */
[----:B------:R-:W-:Y:S05]  /*8900*/  BRA `(.L_x_25) ;  /* 0xffffff9400c07947 */ /* 0x000fea000383ffff */
.L_x_167:
[----:B------:R-:W-:Y:S01]  /*8910*/  BSSY B1, `(.L_x_185) ;  /* 0x0000006000017945 */ /* 0x000fe20003800000 */
[----:B------:R-:W-:-:S07]  /*8920*/  IMAD.MOV.U32 R15, RZ, RZ, -0x1 ;  /* 0xffffffffff0f7424 */ /* 0x000fce00078e00ff */
[----:B------:R-:W-:Y:S05]  /*8930*/  WARPSYNC.COLLECTIVE R15, `(.L_x_186) ;  /* 0x000000000f0c7348 */ /* 0x000fea0003c00000 */
[----:B------:R-:W-:Y:S02]  /*8940*/  ELECT P6, UR62, PT ;  /* 0x00000000003e782f */ /* 0x000fe400038c0000 */
[----:B------:R-:W-:Y:S01]  /*8950*/  MOV R14, UR62 ;  /* 0x0000003e000e7c02 */ /* 0x000fe20008000f00 */
[----:B------:R-:W-:Y:S10]  /*8960*/  ENDCOLLECTIVE ;  /* 0x000000000000791b */ /* 0x000ff40003800000 */
.L_x_186:
[----:B------:R-:W-:Y:S05]  /*8970*/  BSYNC B1 ;  /* 0x0000000000017941 */ /* 0x000fea0003800000 */
.L_x_185:
[----:B------:R-:W-:Y:S05]  /*8980*/  BRA `(.L_x_187) ;  /* 0xffffffec00d47947 */ /* 0x000fea000383ffff */
.L_x_170:
[----:B-1----:R1:W2:Y:S02]  /*8990*/  SYNCS.PHASECHK.TRANS64.TRYWAIT P0, [R23+URZ+0x18], R14 ;  /* 0x0000180e170075a7 */ /* 0x0022a4000800017f */
[----:B--2---:R-:W-:Y:S05]  /*89a0*/  @!P0 NANOSLEEP.SYNCS 0x989680 ;  /* 0x009896800000895d */ /* 0x004fea0003900000 */
[----:B------:R-:W2:Y:S02]  /*89b0*/  @!P0 SYNCS.PHASECHK.TRANS64 P0, [R23+URZ+0x18], R14 ;  /* 0x0000180e170085a7 */ /* 0x000ea4000800007f */
[----:B--2---:R-:W-:Y:S05]  /*89c0*/  @!P0 BRA `(.L_x_170) ;  /* 0xfffffffc00f08947 */ /* 0x004fea000383ffff */
[----:B------:R-:W-:Y:S05]  /*89d0*/  BRA `(.L_x_188) ;  /* 0xfffffff000147947 */ /* 0x000fea000383ffff */
.L_x_178:
[----:B------:R-:W-:Y:S01]  /*89e0*/  BSSY B0, `(.L_x_189) ;  /* 0x0000006000007945 */ /* 0x000fe20003800000 */
[----:B------:R-:W-:-:S07]  /*89f0*/  IMAD.MOV.U32 R15, RZ, RZ, -0x1 ;  /* 0xffffffffff0f7424 */ /* 0x000fce00078e00ff */
[----:B------:R-:W-:Y:S05]  /*8a00*/  WARPSYNC.COLLECTIVE R15, `(.L_x_190) ;  /* 0x000000000f0c7348 */ /* 0x000fea0003c00000 */
[----:B------:R-:W-:Y:S02]  /*8a10*/  ELECT P6, UR62, PT ;  /* 0x00000000003e782f */ /* 0x000fe400038c0000 */
[----:B------:R-:W-:Y:S01]  /*8a20*/  MOV R14, UR62 ;  /* 0x0000003e000e7c02 */ /* 0x000fe20008000f00 */
[----:B------:R-:W-:Y:S10]  /*8a30*/  ENDCOLLECTIVE ;  /* 0x000000000000791b */ /* 0x000ff40003800000 */
.L_x_190:
[----:B------:R-:W-:Y:S05]  /*8a40*/  BSYNC B0 ;  /* 0x0000000000007941 */ /* 0x000fea0003800000 */
.L_x_189:
[----:B------:R-:W-:Y:S05]  /*8a50*/  BRA `(.L_x_191) ;  /* 0xfffffff800f47947 */ /* 0x000fea000383ffff */
.L_x_182:
[----:B0-----:R0:W1:Y:S02]  /*8a60*/  SYNCS.PHASECHK.TRANS64.TRYWAIT P0, [R7+URZ], R2 ;  /* 0x00000002070075a7 */ /* 0x001064000800017f */
[----:B-1----:R-:W-:Y:S05]  /*8a70*/  @!P0 NANOSLEEP.SYNCS 0x989680 ;  /* 0x009896800000895d */ /* 0x002fea0003900000 */
[----:B------:R-:W1:Y:S02]  /*8a80*/  @!P0 SYNCS.PHASECHK.TRANS64 P0, [R7+URZ], R2 ;  /* 0x00000002070085a7 */ /* 0x000e64000800007f */
[----:B-1----:R-:W-:Y:S05]  /*8a90*/  @!P0 BRA `(.L_x_182) ;  /* 0xfffffffc00f08947 */ /* 0x002fea000383ffff */
[----:B------:R-:W-:Y:S05]  /*8aa0*/  BRA `(.L_x_192) ;  /* 0xfffffffc00347947 */ /* 0x000fea000383ffff */
.L_x_183:
[----:B0-----:R0:W1:Y:S02]  /*8ab0*/  SYNCS.PHASECHK.TRANS64.TRYWAIT P0, [R4+URZ], R3 ;  /* 0x00000003040075a7 */ /* 0x001064000800017f */
[----:B-1----:R-:W-:Y:S05]  /*8ac0*/  @!P0 NANOSLEEP.SYNCS 0x989680 ;  /* 0x009896800000895d */ /* 0x002fea0003900000 */
[----:B------:R-:W1:Y:S02]  /*8ad0*/  @!P0 SYNCS.PHASECHK.TRANS64 P0, [R4+URZ], R3 ;  /* 0x00000003040085a7 */ /* 0x000e64000800007f */
[----:B-1----:R-:W-:Y:S05]  /*8ae0*/  @!P0 BRA `(.L_x_183) ;  /* 0xfffffffc00f08947 */ /* 0x002fea000383ffff */
[----:B------:R-:W-:Y:S05]  /*8af0*/  BRA `(.L_x_193) ;  /* 0xfffffffc003c7947 */ /* 0x000fea000383ffff */
.L_x_194:
[----:B------:R-:W-:-:S00]  /*8b00*/  BRA `(.L_x_194) ;  /* 0xfffffffc00fc7947 */ /* 0x000fc0000383ffff */
[----:B------:R-:W-:-:S00]  /*8b10*/  NOP ;  /* 0x0000000000007918 */ /* 0x000fc00000000000 */
        /* <DEDUP_REMOVED lines=14> */
.L_x_195:


//--------------------- .nv.global.init           --------------------------
	.section	.nv.global.init,"aw",@progbits
.nv.global.init:
	.type		$str$22,@object
	.size		$str$22,($str$23 - $str$22)
$str$22:
        /*0000*/ 	.byte	0x6b, 0x5f, 0x74, 0x69, 0x6c, 0x65, 0x5f, 0x63, 0x6f, 0x75, 0x6e, 0x74, 0x20, 0x3e, 0x3d, 0x20
        /*0010*/ 	.byte	0x31, 0x00
	.type		$str$23,@object
	.size		$str$23,(__unnamed_1 - $str$23)
$str$23:
        /*0012*/ 	.byte	0x2f, 0x74, 0x6d, 0x70, 0x2f, 0x63, 0x75, 0x74, 0x6c, 0x61, 0x73, 0x73, 0x5f, 0x73, 0x77, 0x65
        /*0022*/ 	.byte	0x65, 0x70, 0x5f, 0x73, 0x72, 0x63, 0x2f, 0x69, 0x6e, 0x63, 0x6c, 0x75, 0x64, 0x65, 0x2f, 0x63
        /*0032*/ 	.byte	0x75, 0x74, 0x6c, 0x61, 0x73, 0x73, 0x2f, 0x67, 0x65, 0x6d, 0x6d, 0x2f, 0x63, 0x6f, 0x6c, 0x6c
        /*0042*/ 	.byte	0x65, 0x63, 0x74, 0x69, 0x76, 0x65, 0x2f, 0x73, 0x6d, 0x39, 0x30, 0x5f, 0x6d, 0x6d, 0x61, 0x5f
        /*0052*/ 	.byte	0x74, 0x6d, 0x61, 0x5f, 0x67, 0x6d, 0x6d, 0x61, 0x5f, 0x73, 0x73, 0x5f, 0x77, 0x61, 0x72, 0x70
        /*0062*/ 	.byte	0x73, 0x70, 0x65, 0x63, 0x69, 0x61, 0x6c, 0x69, 0x7a, 0x65, 0x64, 0x2e, 0x68, 0x70, 0x70, 0x00
	.type		__unnamed_1,@object
	.size		__unnamed_1,(.L_0 - __unnamed_1)
__unnamed_1:
        /*0072*/ 	.byte	0x76, 0x6f, 0x69, 0x64, 0x20, 0x63, 0x75, 0x74, 0x6c, 0x61, 0x73, 0x73, 0x3a, 0x3a, 0x67, 0x65
        /* <DEDUP_REMOVED lines=177> */
        /*0b92*/ 	.byte	0x69, 0x64, 0x65, 0x6e, 0x74, 0x69, 0x74, 0x79, 0x5d, 0x00
.L_0:


//--------------------- .nv.shared._ZN7cutlass13device_kernelINS_4gemm6kernel13GemmUniversalIN4cute5tupleIJiiiiEEENS1_10collective13CollectiveMmaINS1_34MainloopSm90TmaGmmaWarpSpecializedILi3ENS5_IJNS4_1CILi1EEENSA_ILi2EEESB_EEENS1_35KernelTmaWarpSpecializedCooperativeEEENS5_IJNSA_ILi128EEESG_SG_EEENS_10tfloat32_tENS5_IJlSB_lEEESI_SJ_NS4_8TiledMMAINS4_8MMA_AtomIJNS4_4SM904GMMA30MMA_64x128x8_F32TF32TF32_SS_TNILNSN_7ScaleInE1ELSP_1EEEEEENS4_6LayoutINS5_IJSC_SB_SB_EEENS5_IJSB_NSA_ILi0EEESU_EEEEENS5_IJNS4_10UnderscoreESX_SX_EEEEENS4_23SM90_TMA_LOAD_MULTICASTENS4_14ComposedLayoutINS4_7SwizzleILi3ELi4ELi3EEENS4_18smem_ptr_flag_bitsILi32EEENSS_INS5_IJNSA_ILi8EEENSA_ILi32EEEEEENS5_IJS17_SB_EEEEEEEvNS4_8identityENS4_13SM90_TMA_LOADES1B_vS1C_EENS_8epilogue10collective6detail29Sm90TmaWarpSpecializedAdapterINS1G_15DefaultEpilogueISI_SJ_SJ_NS1F_6thread17LinearCombinationISI_Li1EffLNS1K_9ScaleType4KindE0ELNS_15FloatRoundStyleE2ESI_EENS1_15EpilogueDefaultEEEEEvvEEEEvNT_6ParamsE --------------------------
	.section	.nv.shared._ZN7cutlass13device_kernelINS_4gemm6kernel13GemmUniversalIN4cute5tupleIJiiiiEEENS1_10collective13CollectiveMmaINS1_34MainloopSm90TmaGmmaWarpSpecializedILi3ENS5_IJNS4_1CILi1EEENSA_ILi2EEESB_EEENS1_35KernelTmaWarpSpecializedCooperativeEEENS5_IJNSA_ILi128EEESG_SG_EEENS_10tfloat32_tENS5_IJlSB_lEEESI_SJ_NS4_8TiledMMAINS4_8MMA_AtomIJNS4_4SM904GMMA30MMA_64x128x8_F32TF32TF32_SS_TNILNSN_7ScaleInE1ELSP_1EEEEEENS4_6LayoutINS5_IJSC_SB_SB_EEENS5_IJSB_NSA_ILi0EEESU_EEEEENS5_IJNS4_10UnderscoreESX_SX_EEEEENS4_23SM90_TMA_LOAD_MULTICASTENS4_14ComposedLayoutINS4_7SwizzleILi3ELi4ELi3EEENS4_18smem_ptr_flag_bitsILi32EEENSS_INS5_IJNSA_ILi8EEENSA_ILi32EEEEEENS5_IJS17_SB_EEEEEEEvNS4_8identityENS4_13SM90_TMA_LOADES1B_vS1C_EENS_8epilogue10collective6detail29Sm90TmaWarpSpecializedAdapterINS1G_15DefaultEpilogueISI_SJ_SJ_NS1F_6thread17LinearCombinationISI_Li1EffLNS1K_9ScaleType4KindE0ELNS_15FloatRoundStyleE2ESI_EENS1_15EpilogueDefaultEEEEEvvEEEEvNT_6ParamsE,"aw",@nobits
	.sectionflags	@""
	.align	16
	.zero		1024


//--------------------- .nv.shared.reserved.0     --------------------------
	.section	.nv.shared.reserved.0,"aw",@nobits
	.weak		__nv_reservedSMEM_offset_0_alias
	.size		__nv_reservedSMEM_offset_0_alias, 0, 0
	.other		__nv_reservedSMEM_offset_0_alias,@"STO_CUDA_RESERVED_SHARED STV_DEFAULT"
__nv_reservedSMEM_offset_0_alias:
	.zero		0


//--------------------- .nv.global                --------------------------
	.section	.nv.global,"aw",@nobits
.nv.global:
	.type		_ZN39_INTERNAL_317ff76d_4_k_cu_744c0975_57744cute1_E,@object
	.size		_ZN39_INTERNAL_317ff76d_4_k_cu_744c0975_57744cute1_E,(_ZN39_INTERNAL_317ff76d_4_k_cu_744c0975_57744cuda3std3__45__cpo6cbeginE - _ZN39_INTERNAL_317ff76d_4_k_cu_744c0975_57744cute1_E)
_ZN39_INTERNAL_317ff76d_4_k_cu_744c0975_57744cute1_E:
	.zero		1
	.type		_ZN39_INTERNAL_317ff76d_4_k_cu_744c0975_57744cuda3std3__45__cpo6cbeginE,@object
	.size		_ZN39_INTERNAL_317ff76d_4_k_cu_744c0975_57744cuda3std3__45__cpo6cbeginE,(_ZN39_INTERNAL_317ff76d_4_k_cu_744c0975_57744cuda3std3__48in_placeE - _ZN39_INTERNAL_317ff76d_4_k_cu_744c0975_57744cuda3std3__45__cpo6cbeginE)
_ZN39_INTERNAL_317ff76d_4_k_cu_744c0975_57744cuda3std3__45__cpo6cbeginE:
	.zero		1
	.type		_ZN39_INTERNAL_317ff76d_4_k_cu_744c0975_57744cuda3std3__48in_placeE,@object
	.size		_ZN39_INTERNAL_317ff76d_4_k_cu_744c0975_57744cuda3std3__48in_placeE,(_ZN39_INTERNAL_317ff76d_4_k_cu_744c0975_57744cuda3std6ranges3__45__cpo9iter_moveE - _ZN39_INTERNAL_317ff76d_4_k_cu_744c0975_57744cuda3std3__48in_placeE)
_ZN39_INTERNAL_317ff76d_4_k_cu_744c0975_57744cuda3std3__48in_placeE:
	.zero		1
	.type		_ZN39_INTERNAL_317ff76d_4_k_cu_744c0975_57744cuda3std6ranges3__45__cpo9iter_moveE,@object
	.size		_ZN39_INTERNAL_317ff76d_4_k_cu_744c0975_57744cuda3std6ranges3__45__cpo9iter_moveE,(_ZN39_INTERNAL_317ff76d_4_k_cu_744c0975_57744cuda3std3__45__cpo5beginE - _ZN39_INTERNAL_317ff76d_4_k_cu_744c0975_57744cuda3std6ranges3__45__cpo9iter_moveE)
_ZN39_INTERNAL_317ff76d_4_k_cu_744c0975_57744cuda3std6ranges3__45__cpo9iter_moveE:
	.zero		1
	.type		_ZN39_INTERNAL_317ff76d_4_k_cu_744c0975_57744cuda3std3__45__cpo5beginE,@object
	.size		_ZN39_INTERNAL_317ff76d_4_k_cu_744c0975_57744cuda3std3__45__cpo5beginE,(_ZN39_INTERNAL_317ff76d_4_k_cu_744c0975_57744cuda3std3__441_GLOBAL__N__317ff76d_4_k_cu_744c0975_57746ignoreE - _ZN39_INTERNAL_317ff76d_4_k_cu_744c0975_57744cuda3std3__45__cpo5beginE)
_ZN39_INTERNAL_317ff76d_4_k_cu_744c0975_57744cuda3std3__45__cpo5beginE:
	.zero		1
	.type		_ZN39_INTERNAL_317ff76d_4_k_cu_744c0975_57744cuda3std3__441_GLOBAL__N__317ff76d_4_k_cu_744c0975_57746ignoreE,@object
	.size		_ZN39_INTERNAL_317ff76d_4_k_cu_744c0975_57744cuda3std3__441_GLOBAL__N__317ff76d_4_k_cu_744c0975_57746ignoreE,(_ZN39_INTERNAL_317ff76d_4_k_cu_744c0975_57744cute7productE - _ZN39_INTERNAL_317ff76d_4_k_cu_744c0975_57744cuda3std3__441_GLOBAL__N__317ff76d_4_k_cu_744c0975_57746ignoreE)
_ZN39_INTERNAL_317ff76d_4_k_cu_744c0975_57744cuda3std3__441_GLOBAL__N__317ff76d_4_k_cu_744c0975_57746ignoreE:
	.zero		1
	.type		_ZN39_INTERNAL_317ff76d_4_k_cu_744c0975_57744cute7productE,@object
	.size		_ZN39_INTERNAL_317ff76d_4_k_cu_744c0975_57744cute7productE,(_ZN39_INTERNAL_317ff76d_4_k_cu_744c0975_57744cuda3std3__45__cpo3endE - _ZN39_INTERNAL_317ff76d_4_k_cu_744c0975_57744cute7productE)
_ZN39_INTERNAL_317ff76d_4_k_cu_744c0975_57744cute7productE:
	.zero		1
	.type		_ZN39_INTERNAL_317ff76d_4_k_cu_744c0975_57744cuda3std3__45__cpo3endE,@object
	.size		_ZN39_INTERNAL_317ff76d_4_k_cu_744c0975_57744cuda3std3__45__cpo3endE,(_ZN39_INTERNAL_317ff76d_4_k_cu_744c0975_57744cuda3std3__419piecewise_constructE - _ZN39_INTERNAL_317ff76d_4_k_cu_744c0975_57744cuda3std3__45__cpo3endE)
_ZN39_INTERNAL_317ff76d_4_k_cu_744c0975_57744cuda3std3__45__cpo3endE:
	.zero		1
	.type		_ZN39_INTERNAL_317ff76d_4_k_cu_744c0975_57744cuda3std3__419piecewise_constructE,@object
	.size		_ZN39_INTERNAL_317ff76d_4_k_cu_744c0975_57744cuda3std3__419piecewise_constructE,(_ZN39_INTERNAL_317ff76d_4_k_cu_744c0975_57744cuda3std3__45__cpo4cendE - _ZN39_INTERNAL_317ff76d_4_k_cu_744c0975_57744cuda3std3__419piecewise_constructE)
_ZN39_INTERNAL_317ff76d_4_k_cu_744c0975_57744cuda3std3__419piecewise_constructE:
	.zero		1
	.type		_ZN39_INTERNAL_317ff76d_4_k_cu_744c0975_57744cuda3std3__45__cpo4cendE,@object
	.size		_ZN39_INTERNAL_317ff76d_4_k_cu_744c0975_57744cuda3std3__45__cpo4cendE,(_ZN39_INTERNAL_317ff76d_4_k_cu_744c0975_57744cuda3std6ranges3__45__cpo4swapE - _ZN39_INTERNAL_317ff76d_4_k_cu_744c0975_57744cuda3std3__45__cpo4cendE)
_ZN39_INTERNAL_317ff76d_4_k_cu_744c0975_57744cuda3std3__45__cpo4cendE:
	.zero		1
	.type		_ZN39_INTERNAL_317ff76d_4_k_cu_744c0975_57744cuda3std6ranges3__45__cpo4swapE,@object
	.size		_ZN39_INTERNAL_317ff76d_4_k_cu_744c0975_57744cuda3std6ranges3__45__cpo4swapE,(.L_8 - _ZN39_INTERNAL_317ff76d_4_k_cu_744c0975_57744cuda3std6ranges3__45__cpo4swapE)
_ZN39_INTERNAL_317ff76d_4_k_cu_744c0975_57744cuda3std6ranges3__45__cpo4swapE:
	.zero		1
.L_8:


//--------------------- .nv.constant0._ZN7cutlass13device_kernelINS_4gemm6kernel13GemmUniversalIN4cute5tupleIJiiiiEEENS1_10collective13CollectiveMmaINS1_34MainloopSm90TmaGmmaWarpSpecializedILi3ENS5_IJNS4_1CILi1EEENSA_ILi2EEESB_EEENS1_35KernelTmaWarpSpecializedCooperativeEEENS5_IJNSA_ILi128EEESG_SG_EEENS_10tfloat32_tENS5_IJlSB_lEEESI_SJ_NS4_8TiledMMAINS4_8MMA_AtomIJNS4_4SM904GMMA30MMA_64x128x8_F32TF32TF32_SS_TNILNSN_7ScaleInE1ELSP_1EEEEEENS4_6LayoutINS5_IJSC_SB_SB_EEENS5_IJSB_NSA_ILi0EEESU_EEEEENS5_IJNS4_10UnderscoreESX_SX_EEEEENS4_23SM90_TMA_LOAD_MULTICASTENS4_14ComposedLayoutINS4_7SwizzleILi3ELi4ELi3EEENS4_18smem_ptr_flag_bitsILi32EEENSS_INS5_IJNSA_ILi8EEENSA_ILi32EEEEEENS5_IJS17_SB_EEEEEEEvNS4_8identityENS4_13SM90_TMA_LOADES1B_vS1C_EENS_8epilogue10collective6detail29Sm90TmaWarpSpecializedAdapterINS1G_15DefaultEpilogueISI_SJ_SJ_NS1F_6thread17LinearCombinationISI_Li1EffLNS1K_9ScaleType4KindE0ELNS_15FloatRoundStyleE2ESI_EENS1_15EpilogueDefaultEEEEEvvEEEEvNT_6ParamsE --------------------------
	.section	.nv.constant0._ZN7cutlass13device_kernelINS_4gemm6kernel13GemmUniversalIN4cute5tupleIJiiiiEEENS1_10collective13CollectiveMmaINS1_34MainloopSm90TmaGmmaWarpSpecializedILi3ENS5_IJNS4_1CILi1EEENSA_ILi2EEESB_EEENS1_35KernelTmaWarpSpecializedCooperativeEEENS5_IJNSA_ILi128EEESG_SG_EEENS_10tfloat32_tENS5_IJlSB_lEEESI_SJ_NS4_8TiledMMAINS4_8MMA_AtomIJNS4_4SM904GMMA30MMA_64x128x8_F32TF32TF32_SS_TNILNSN_7ScaleInE1ELSP_1EEEEEENS4_6LayoutINS5_IJSC_SB_SB_EEENS5_IJSB_NSA_ILi0EEESU_EEEEENS5_IJNS4_10UnderscoreESX_SX_EEEEENS4_23SM90_TMA_LOAD_MULTICASTENS4_14ComposedLayoutINS4_7SwizzleILi3ELi4ELi3EEENS4_18smem_ptr_flag_bitsILi32EEENSS_INS5_IJNSA_ILi8EEENSA_ILi32EEEEEENS5_IJS17_SB_EEEEEEEvNS4_8identityENS4_13SM90_TMA_LOADES1B_vS1C_EENS_8epilogue10collective6detail29Sm90TmaWarpSpecializedAdapterINS1G_15DefaultEpilogueISI_SJ_SJ_NS1F_6thread17LinearCombinationISI_Li1EffLNS1K_9ScaleType4KindE0ELNS_15FloatRoundStyleE2ESI_EENS1_15EpilogueDefaultEEEEEvvEEEEvNT_6ParamsE,"a",@progbits
	.sectionflags	@""
	.align	4
.nv.constant0._ZN7cutlass13device_kernelINS_4gemm6kernel13GemmUniversalIN4cute5tupleIJiiiiEEENS1_10collective13CollectiveMmaINS1_34MainloopSm90TmaGmmaWarpSpecializedILi3ENS5_IJNS4_1CILi1EEENSA_ILi2EEESB_EEENS1_35KernelTmaWarpSpecializedCooperativeEEENS5_IJNSA_ILi128EEESG_SG_EEENS_10tfloat32_tENS5_IJlSB_lEEESI_SJ_NS4_8TiledMMAINS4_8MMA_AtomIJNS4_4SM904GMMA30MMA_64x128x8_F32TF32TF32_SS_TNILNSN_7ScaleInE1ELSP_1EEEEEENS4_6LayoutINS5_IJSC_SB_SB_EEENS5_IJSB_NSA_ILi0EEESU_EEEEENS5_IJNS4_10UnderscoreESX_SX_EEEEENS4_23SM90_TMA_LOAD_MULTICASTENS4_14ComposedLayoutINS4_7SwizzleILi3ELi4ELi3EEENS4_18smem_ptr_flag_bitsILi32EEENSS_INS5_IJNSA_ILi8EEENSA_ILi32EEEEEENS5_IJS17_SB_EEEEEEEvNS4_8identityENS4_13SM90_TMA_LOADES1B_vS1C_EENS_8epilogue10collective6detail29Sm90TmaWarpSpecializedAdapterINS1G_15DefaultEpilogueISI_SJ_SJ_NS1F_6thread17LinearCombinationISI_Li1EffLNS1K_9ScaleType4KindE0ELNS_15FloatRoundStyleE2ESI_EENS1_15EpilogueDefaultEEEEEvvEEEEvNT_6ParamsE:
	.zero		1664


//--------------------- SYMBOLS --------------------------

	.type		.nv.reservedSmem.offset0,@object
	.size		.nv.reservedSmem.offset0,0x4
	.type		__assertfail,@function
